//
// Generated by NVIDIA NVVM Compiler
//
// Compiler Build ID: CL-36424714
// Cuda compilation tools, release 13.0, V13.0.88
// Based on NVVM 20.0.0
//

.version 9.0
.target sm_100
.address_size 64

	// .globl	lud_block_scale_v2
.extern .shared .align 16 .b8 ac[];
.extern .shared .align 16 .b8 y[];
.extern .shared .align 16 .b8 shared[];

.visible .entry lud_block_scale_v2(
	.param .u64 .ptr .align 1 lud_block_scale_v2_param_0,
	.param .u32 lud_block_scale_v2_param_1,
	.param .u32 lud_block_scale_v2_param_2,
	.param .u32 lud_block_scale_v2_param_3
)
{
	.reg .pred 	%p<11>;
	.reg .b32 	%r<67>;
	.reg .b32 	%f<121>;
	.reg .b64 	%rd<21>;

	ld.param.u64 	%rd7, [lud_block_scale_v2_param_0];
	ld.param.u32 	%r28, [lud_block_scale_v2_param_1];
	ld.param.u32 	%r29, [lud_block_scale_v2_param_2];
	ld.param.u32 	%r30, [lud_block_scale_v2_param_3];
	cvta.to.global.u64 	%rd1, %rd7;
	mov.u32 	%r31, %ctaid.x;
	mov.u32 	%r32, %ntid.x;
	mov.u32 	%r33, %tid.x;
	add.s32 	%r34, %r29, %r33;
	mad.lo.s32 	%r35, %r29, %r28, %r34;
	mul.wide.u32 	%rd8, %r35, 4;
	add.s64 	%rd9, %rd1, %rd8;
	ld.global.f32 	%f2, [%rd9];
	shl.b32 	%r36, %r33, 2;
	mov.u32 	%r37, ac;
	add.s32 	%r38, %r37, %r36;
	st.shared.f32 	[%r38], %f2;
	bar.sync 	0;
	mad.lo.s32 	%r39, %r31, %r32, %r33;
	add.s32 	%r40, %r39, %r29;
	add.s32 	%r1, %r40, 1;
	setp.ge.s32 	%p1, %r1, %r28;
	@%p1 bra 	$L__BB0_15;
	mad.lo.s32 	%r2, %r1, %r28, %r29;
	mul.wide.s32 	%rd10, %r2, 4;
	add.s64 	%rd2, %rd1, %rd10;
	ld.global.f32 	%f3, [%rd2];
	ld.shared.f32 	%f4, [ac];
	div.rn.f32 	%f1, %f3, %f4;
	st.global.f32 	[%rd2], %f1;
	sub.s32 	%r41, %r30, %r29;
	setp.lt.s32 	%p2, %r41, 2;
	@%p2 bra 	$L__BB0_15;
	not.b32 	%r43, %r29;
	add.s32 	%r3, %r30, %r43;
	add.s32 	%r45, %r41, -2;
	and.b32  	%r4, %r3, 15;
	setp.lt.u32 	%p3, %r45, 15;
	mov.b32 	%r62, 1;
	@%p3 bra 	$L__BB0_6;
	and.b32  	%r48, %r3, -16;
	neg.s32 	%r60, %r48;
	add.s64 	%rd12, %rd10, %rd1;
	add.s64 	%rd20, %rd12, 32;
	add.s32 	%r59, %r37, 32;
	mov.b32 	%r58, 0;
$L__BB0_4:
	.pragma "nounroll";
	ld.shared.f32 	%f5, [%r59+-28];
	mul.f32 	%f6, %f1, %f5;
	ld.global.f32 	%f7, [%rd20+-28];
	sub.f32 	%f8, %f7, %f6;
	st.global.f32 	[%rd20+-28], %f8;
	ld.shared.v2.f32 	{%f9, %f10}, [%r59+-24];
	mul.f32 	%f11, %f1, %f9;
	ld.global.f32 	%f12, [%rd20+-24];
	sub.f32 	%f13, %f12, %f11;
	st.global.f32 	[%rd20+-24], %f13;
	mul.f32 	%f14, %f1, %f10;
	ld.global.f32 	%f15, [%rd20+-20];
	sub.f32 	%f16, %f15, %f14;
	st.global.f32 	[%rd20+-20], %f16;
	ld.shared.v4.f32 	{%f17, %f18, %f19, %f20}, [%r59+-16];
	mul.f32 	%f21, %f1, %f17;
	ld.global.f32 	%f22, [%rd20+-16];
	sub.f32 	%f23, %f22, %f21;
	st.global.f32 	[%rd20+-16], %f23;
	mul.f32 	%f24, %f1, %f18;
	ld.global.f32 	%f25, [%rd20+-12];
	sub.f32 	%f26, %f25, %f24;
	st.global.f32 	[%rd20+-12], %f26;
	mul.f32 	%f27, %f1, %f19;
	ld.global.f32 	%f28, [%rd20+-8];
	sub.f32 	%f29, %f28, %f27;
	st.global.f32 	[%rd20+-8], %f29;
	mul.f32 	%f30, %f1, %f20;
	ld.global.f32 	%f31, [%rd20+-4];
	sub.f32 	%f32, %f31, %f30;
	st.global.f32 	[%rd20+-4], %f32;
	ld.shared.v4.f32 	{%f33, %f34, %f35, %f36}, [%r59];
	mul.f32 	%f37, %f1, %f33;
	ld.global.f32 	%f38, [%rd20];
	sub.f32 	%f39, %f38, %f37;
	st.global.f32 	[%rd20], %f39;
	mul.f32 	%f40, %f1, %f34;
	ld.global.f32 	%f41, [%rd20+4];
	sub.f32 	%f42, %f41, %f40;
	st.global.f32 	[%rd20+4], %f42;
	mul.f32 	%f43, %f1, %f35;
	ld.global.f32 	%f44, [%rd20+8];
	sub.f32 	%f45, %f44, %f43;
	st.global.f32 	[%rd20+8], %f45;
	mul.f32 	%f46, %f1, %f36;
	ld.global.f32 	%f47, [%rd20+12];
	sub.f32 	%f48, %f47, %f46;
	st.global.f32 	[%rd20+12], %f48;
	ld.shared.v4.f32 	{%f49, %f50, %f51, %f52}, [%r59+16];
	mul.f32 	%f53, %f1, %f49;
	ld.global.f32 	%f54, [%rd20+16];
	sub.f32 	%f55, %f54, %f53;
	st.global.f32 	[%rd20+16], %f55;
	mul.f32 	%f56, %f1, %f50;
	ld.global.f32 	%f57, [%rd20+20];
	sub.f32 	%f58, %f57, %f56;
	st.global.f32 	[%rd20+20], %f58;
	mul.f32 	%f59, %f1, %f51;
	ld.global.f32 	%f60, [%rd20+24];
	sub.f32 	%f61, %f60, %f59;
	st.global.f32 	[%rd20+24], %f61;
	mul.f32 	%f62, %f1, %f52;
	ld.global.f32 	%f63, [%rd20+28];
	sub.f32 	%f64, %f63, %f62;
	st.global.f32 	[%rd20+28], %f64;
	ld.shared.f32 	%f65, [%r59+32];
	mul.f32 	%f66, %f1, %f65;
	ld.global.f32 	%f67, [%rd20+32];
	sub.f32 	%f68, %f67, %f66;
	st.global.f32 	[%rd20+32], %f68;
	add.s32 	%r60, %r60, 16;
	add.s32 	%r59, %r59, 64;
	add.s32 	%r58, %r58, 16;
	add.s64 	%rd20, %rd20, 64;
	setp.ne.s32 	%p4, %r60, 0;
	@%p4 bra 	$L__BB0_4;
	add.s32 	%r62, %r58, 1;
$L__BB0_6:
	setp.eq.s32 	%p5, %r4, 0;
	@%p5 bra 	$L__BB0_15;
	and.b32  	%r14, %r3, 7;
	setp.lt.u32 	%p6, %r4, 8;
	@%p6 bra 	$L__BB0_9;
	shl.b32 	%r50, %r62, 2;
	add.s32 	%r52, %r37, %r50;
	ld.shared.f32 	%f69, [%r52];
	mul.f32 	%f70, %f1, %f69;
	mul.wide.s32 	%rd13, %r62, 4;
	add.s64 	%rd14, %rd2, %rd13;
	ld.global.f32 	%f71, [%rd14];
	sub.f32 	%f72, %f71, %f70;
	st.global.f32 	[%rd14], %f72;
	ld.shared.f32 	%f73, [%r52+4];
	mul.f32 	%f74, %f1, %f73;
	ld.global.f32 	%f75, [%rd14+4];
	sub.f32 	%f76, %f75, %f74;
	st.global.f32 	[%rd14+4], %f76;
	ld.shared.f32 	%f77, [%r52+8];
	mul.f32 	%f78, %f1, %f77;
	ld.global.f32 	%f79, [%rd14+8];
	sub.f32 	%f80, %f79, %f78;
	st.global.f32 	[%rd14+8], %f80;
	ld.shared.f32 	%f81, [%r52+12];
	mul.f32 	%f82, %f1, %f81;
	ld.global.f32 	%f83, [%rd14+12];
	sub.f32 	%f84, %f83, %f82;
	st.global.f32 	[%rd14+12], %f84;
	ld.shared.f32 	%f85, [%r52+16];
	mul.f32 	%f86, %f1, %f85;
	ld.global.f32 	%f87, [%rd14+16];
	sub.f32 	%f88, %f87, %f86;
	st.global.f32 	[%rd14+16], %f88;
	ld.shared.f32 	%f89, [%r52+20];
	mul.f32 	%f90, %f1, %f89;
	ld.global.f32 	%f91, [%rd14+20];
	sub.f32 	%f92, %f91, %f90;
	st.global.f32 	[%rd14+20], %f92;
	ld.shared.f32 	%f93, [%r52+24];
	mul.f32 	%f94, %f1, %f93;
	ld.global.f32 	%f95, [%rd14+24];
	sub.f32 	%f96, %f95, %f94;
	st.global.f32 	[%rd14+24], %f96;
	ld.shared.f32 	%f97, [%r52+28];
	mul.f32 	%f98, %f1, %f97;
	ld.global.f32 	%f99, [%rd14+28];
	sub.f32 	%f100, %f99, %f98;
	st.global.f32 	[%rd14+28], %f100;
	add.s32 	%r62, %r62, 8;
$L__BB0_9:
	setp.eq.s32 	%p7, %r14, 0;
	@%p7 bra 	$L__BB0_15;
	and.b32  	%r17, %r3, 3;
	setp.lt.u32 	%p8, %r14, 4;
	@%p8 bra 	$L__BB0_12;
	shl.b32 	%r53, %r62, 2;
	add.s32 	%r55, %r37, %r53;
	ld.shared.f32 	%f101, [%r55];
	mul.f32 	%f102, %f1, %f101;
	mul.wide.s32 	%rd15, %r62, 4;
	add.s64 	%rd16, %rd2, %rd15;
	ld.global.f32 	%f103, [%rd16];
	sub.f32 	%f104, %f103, %f102;
	st.global.f32 	[%rd16], %f104;
	ld.shared.f32 	%f105, [%r55+4];
	mul.f32 	%f106, %f1, %f105;
	ld.global.f32 	%f107, [%rd16+4];
	sub.f32 	%f108, %f107, %f106;
	st.global.f32 	[%rd16+4], %f108;
	ld.shared.f32 	%f109, [%r55+8];
	mul.f32 	%f110, %f1, %f109;
	ld.global.f32 	%f111, [%rd16+8];
	sub.f32 	%f112, %f111, %f110;
	st.global.f32 	[%rd16+8], %f112;
	ld.shared.f32 	%f113, [%r55+12];
	mul.f32 	%f114, %f1, %f113;
	ld.global.f32 	%f115, [%rd16+12];
	sub.f32 	%f116, %f115, %f114;
	st.global.f32 	[%rd16+12], %f116;
	add.s32 	%r62, %r62, 4;
$L__BB0_12:
	setp.eq.s32 	%p9, %r17, 0;
	@%p9 bra 	$L__BB0_15;
	shl.b32 	%r56, %r62, 2;
	add.s32 	%r65, %r37, %r56;
	neg.s32 	%r64, %r17;
$L__BB0_14:
	.pragma "nounroll";
	mul.wide.s32 	%rd18, %r62, 4;
	add.s64 	%rd19, %rd2, %rd18;
	ld.shared.f32 	%f117, [%r65];
	mul.f32 	%f118, %f1, %f117;
	ld.global.f32 	%f119, [%rd19];
	sub.f32 	%f120, %f119, %f118;
	st.global.f32 	[%rd19], %f120;
	add.s32 	%r62, %r62, 1;
	add.s32 	%r65, %r65, 4;
	add.s32 	%r64, %r64, 1;
	setp.ne.s32 	%p10, %r64, 0;
	@%p10 bra 	$L__BB0_14;
$L__BB0_15:
	ret;

}
	// .globl	lud_block_triangular_solve
.visible .entry lud_block_triangular_solve(
	.param .u64 .ptr .align 1 lud_block_triangular_solve_param_0,
	.param .u32 lud_block_triangular_solve_param_1,
	.param .u32 lud_block_triangular_solve_param_2,
	.param .u32 lud_block_triangular_solve_param_3
)
{
	.reg .pred 	%p<23>;
	.reg .b16 	%rs<9>;
	.reg .b32 	%r<122>;
	.reg .b32 	%f<160>;
	.reg .b64 	%rd<35>;

	ld.param.u64 	%rd3, [lud_block_triangular_solve_param_0];
	ld.param.u32 	%r45, [lud_block_triangular_solve_param_1];
	ld.param.u32 	%r46, [lud_block_triangular_solve_param_2];
	ld.param.u32 	%r47, [lud_block_triangular_solve_param_3];
	cvta.to.global.u64 	%rd1, %rd3;
	mov.u32 	%r1, %tid.x;
	mov.u32 	%r48, %ctaid.x;
	mov.u32 	%r49, %ntid.x;
	mul.lo.s32 	%r2, %r48, %r49;
	add.s32 	%r50, %r2, %r1;
	add.s32 	%r51, %r50, %r46;
	add.s32 	%r3, %r51, %r47;
	setp.ge.s32 	%p1, %r3, %r45;
	setp.lt.s32 	%p2, %r47, 1;
	or.pred  	%p3, %p1, %p2;
	@%p3 bra 	$L__BB1_28;
	mul.lo.s32 	%r4, %r47, %r1;
	shl.b32 	%r5, %r4, 2;
	mov.u32 	%r53, y;
	add.s32 	%r54, %r5, %r53;
	add.s32 	%r6, %r54, 32;
	mov.b32 	%r109, 0;
	mov.b16 	%rs7, 0;
	mov.u16 	%rs8, %rs7;
$L__BB1_2:
	add.s32 	%r55, %r109, %r46;
	mul.lo.s32 	%r14, %r55, %r45;
	add.s32 	%r56, %r14, %r3;
	mul.wide.s32 	%rd4, %r56, 4;
	add.s64 	%rd5, %rd1, %rd4;
	ld.global.f32 	%f159, [%rd5];
	setp.eq.s32 	%p4, %r109, 0;
	@%p4 bra 	$L__BB1_16;
	add.s32 	%r15, %r14, %r46;
	setp.lt.u32 	%p5, %r109, 16;
	mov.b32 	%r114, 0;
	@%p5 bra 	$L__BB1_6;
	and.b32  	%r114, %r109, 2147483632;
	and.b32  	%r58, %r109, -16;
	neg.s32 	%r112, %r58;
	mov.u32 	%r110, %r6;
	mov.u32 	%r111, %r15;
$L__BB1_5:
	.pragma "nounroll";
	mul.wide.s32 	%rd6, %r111, 4;
	add.s64 	%rd7, %rd1, %rd6;
	ld.global.f32 	%f17, [%rd7];
	ld.shared.f32 	%f18, [%r110+-32];
	mul.f32 	%f19, %f17, %f18;
	sub.f32 	%f20, %f159, %f19;
	ld.global.f32 	%f21, [%rd7+4];
	ld.shared.f32 	%f22, [%r110+-28];
	mul.f32 	%f23, %f21, %f22;
	sub.f32 	%f24, %f20, %f23;
	ld.global.f32 	%f25, [%rd7+8];
	ld.shared.f32 	%f26, [%r110+-24];
	mul.f32 	%f27, %f25, %f26;
	sub.f32 	%f28, %f24, %f27;
	ld.global.f32 	%f29, [%rd7+12];
	ld.shared.f32 	%f30, [%r110+-20];
	mul.f32 	%f31, %f29, %f30;
	sub.f32 	%f32, %f28, %f31;
	ld.global.f32 	%f33, [%rd7+16];
	ld.shared.f32 	%f34, [%r110+-16];
	mul.f32 	%f35, %f33, %f34;
	sub.f32 	%f36, %f32, %f35;
	ld.global.f32 	%f37, [%rd7+20];
	ld.shared.f32 	%f38, [%r110+-12];
	mul.f32 	%f39, %f37, %f38;
	sub.f32 	%f40, %f36, %f39;
	ld.global.f32 	%f41, [%rd7+24];
	ld.shared.f32 	%f42, [%r110+-8];
	mul.f32 	%f43, %f41, %f42;
	sub.f32 	%f44, %f40, %f43;
	ld.global.f32 	%f45, [%rd7+28];
	ld.shared.f32 	%f46, [%r110+-4];
	mul.f32 	%f47, %f45, %f46;
	sub.f32 	%f48, %f44, %f47;
	ld.global.f32 	%f49, [%rd7+32];
	ld.shared.f32 	%f50, [%r110];
	mul.f32 	%f51, %f49, %f50;
	sub.f32 	%f52, %f48, %f51;
	ld.global.f32 	%f53, [%rd7+36];
	ld.shared.f32 	%f54, [%r110+4];
	mul.f32 	%f55, %f53, %f54;
	sub.f32 	%f56, %f52, %f55;
	ld.global.f32 	%f57, [%rd7+40];
	ld.shared.f32 	%f58, [%r110+8];
	mul.f32 	%f59, %f57, %f58;
	sub.f32 	%f60, %f56, %f59;
	ld.global.f32 	%f61, [%rd7+44];
	ld.shared.f32 	%f62, [%r110+12];
	mul.f32 	%f63, %f61, %f62;
	sub.f32 	%f64, %f60, %f63;
	ld.global.f32 	%f65, [%rd7+48];
	ld.shared.f32 	%f66, [%r110+16];
	mul.f32 	%f67, %f65, %f66;
	sub.f32 	%f68, %f64, %f67;
	ld.global.f32 	%f69, [%rd7+52];
	ld.shared.f32 	%f70, [%r110+20];
	mul.f32 	%f71, %f69, %f70;
	sub.f32 	%f72, %f68, %f71;
	ld.global.f32 	%f73, [%rd7+56];
	ld.shared.f32 	%f74, [%r110+24];
	mul.f32 	%f75, %f73, %f74;
	sub.f32 	%f76, %f72, %f75;
	ld.global.f32 	%f77, [%rd7+60];
	ld.shared.f32 	%f78, [%r110+28];
	mul.f32 	%f79, %f77, %f78;
	sub.f32 	%f159, %f76, %f79;
	add.s32 	%r112, %r112, 16;
	add.s32 	%r111, %r111, 16;
	add.s32 	%r110, %r110, 64;
	setp.ne.s32 	%p6, %r112, 0;
	@%p6 bra 	$L__BB1_5;
$L__BB1_6:
	and.b32  	%r59, %r109, 15;
	setp.eq.s32 	%p7, %r59, 0;
	@%p7 bra 	$L__BB1_16;
	cvt.u32.u16 	%r60, %rs8;
	and.b32  	%r25, %r60, 15;
	add.s32 	%r61, %r25, -1;
	setp.lt.u32 	%p8, %r61, 7;
	@%p8 bra 	$L__BB1_9;
	add.s32 	%r62, %r15, %r114;
	mul.wide.s32 	%rd8, %r62, 4;
	add.s64 	%rd9, %rd1, %rd8;
	ld.global.f32 	%f81, [%rd9];
	add.s32 	%r63, %r114, %r4;
	shl.b32 	%r64, %r63, 2;
	add.s32 	%r66, %r53, %r64;
	ld.shared.f32 	%f82, [%r66];
	mul.f32 	%f83, %f81, %f82;
	sub.f32 	%f84, %f159, %f83;
	ld.global.f32 	%f85, [%rd9+4];
	ld.shared.f32 	%f86, [%r66+4];
	mul.f32 	%f87, %f85, %f86;
	sub.f32 	%f88, %f84, %f87;
	ld.global.f32 	%f89, [%rd9+8];
	ld.shared.f32 	%f90, [%r66+8];
	mul.f32 	%f91, %f89, %f90;
	sub.f32 	%f92, %f88, %f91;
	ld.global.f32 	%f93, [%rd9+12];
	ld.shared.f32 	%f94, [%r66+12];
	mul.f32 	%f95, %f93, %f94;
	sub.f32 	%f96, %f92, %f95;
	ld.global.f32 	%f97, [%rd9+16];
	ld.shared.f32 	%f98, [%r66+16];
	mul.f32 	%f99, %f97, %f98;
	sub.f32 	%f100, %f96, %f99;
	ld.global.f32 	%f101, [%rd9+20];
	ld.shared.f32 	%f102, [%r66+20];
	mul.f32 	%f103, %f101, %f102;
	sub.f32 	%f104, %f100, %f103;
	ld.global.f32 	%f105, [%rd9+24];
	ld.shared.f32 	%f106, [%r66+24];
	mul.f32 	%f107, %f105, %f106;
	sub.f32 	%f108, %f104, %f107;
	ld.global.f32 	%f109, [%rd9+28];
	ld.shared.f32 	%f110, [%r66+28];
	mul.f32 	%f111, %f109, %f110;
	sub.f32 	%f159, %f108, %f111;
	add.s32 	%r114, %r114, 8;
$L__BB1_9:
	and.b32  	%r67, %r25, 7;
	setp.eq.s32 	%p9, %r67, 0;
	@%p9 bra 	$L__BB1_16;
	cvt.u32.u16 	%r68, %rs7;
	and.b32  	%r69, %r68, 7;
	and.b32  	%r28, %r68, 3;
	add.s32 	%r70, %r69, -1;
	setp.lt.u32 	%p10, %r70, 3;
	@%p10 bra 	$L__BB1_12;
	add.s32 	%r71, %r15, %r114;
	mul.wide.s32 	%rd10, %r71, 4;
	add.s64 	%rd11, %rd1, %rd10;
	ld.global.f32 	%f113, [%rd11];
	add.s32 	%r72, %r114, %r4;
	shl.b32 	%r73, %r72, 2;
	add.s32 	%r75, %r53, %r73;
	ld.shared.f32 	%f114, [%r75];
	mul.f32 	%f115, %f113, %f114;
	sub.f32 	%f116, %f159, %f115;
	ld.global.f32 	%f117, [%rd11+4];
	ld.shared.f32 	%f118, [%r75+4];
	mul.f32 	%f119, %f117, %f118;
	sub.f32 	%f120, %f116, %f119;
	ld.global.f32 	%f121, [%rd11+8];
	ld.shared.f32 	%f122, [%r75+8];
	mul.f32 	%f123, %f121, %f122;
	sub.f32 	%f124, %f120, %f123;
	ld.global.f32 	%f125, [%rd11+12];
	ld.shared.f32 	%f126, [%r75+12];
	mul.f32 	%f127, %f125, %f126;
	sub.f32 	%f159, %f124, %f127;
	add.s32 	%r114, %r114, 4;
$L__BB1_12:
	setp.eq.s32 	%p11, %r28, 0;
	@%p11 bra 	$L__BB1_16;
	add.s32 	%r76, %r15, %r114;
	mul.wide.s32 	%rd12, %r76, 4;
	add.s64 	%rd2, %rd1, %rd12;
	ld.global.f32 	%f128, [%rd2];
	add.s32 	%r77, %r114, %r4;
	shl.b32 	%r78, %r77, 2;
	add.s32 	%r31, %r53, %r78;
	ld.shared.f32 	%f129, [%r31];
	mul.f32 	%f130, %f128, %f129;
	sub.f32 	%f159, %f159, %f130;
	setp.eq.s32 	%p12, %r28, 1;
	@%p12 bra 	$L__BB1_16;
	ld.global.f32 	%f131, [%rd2+4];
	ld.shared.f32 	%f132, [%r31+4];
	mul.f32 	%f133, %f131, %f132;
	sub.f32 	%f159, %f159, %f133;
	setp.eq.s32 	%p13, %r28, 2;
	@%p13 bra 	$L__BB1_16;
	ld.global.f32 	%f134, [%rd2+8];
	ld.shared.f32 	%f135, [%r31+8];
	mul.f32 	%f136, %f134, %f135;
	sub.f32 	%f159, %f159, %f136;
$L__BB1_16:
	add.s32 	%r80, %r109, %r4;
	shl.b32 	%r81, %r80, 2;
	add.s32 	%r83, %r53, %r81;
	st.shared.f32 	[%r83], %f159;
	add.s32 	%r109, %r109, 1;
	setp.eq.s32 	%p14, %r109, %r47;
	add.s16 	%rs8, %rs8, 1;
	add.s16 	%rs7, %rs7, 1;
	@%p14 bra 	$L__BB1_17;
	bra.uni 	$L__BB1_2;
$L__BB1_17:
	and.b32  	%r7, %r47, 7;
	setp.lt.u32 	%p15, %r47, 8;
	mov.b32 	%r119, 0;
	@%p15 bra 	$L__BB1_20;
	and.b32  	%r119, %r47, 2147483640;
	neg.s32 	%r118, %r119;
	add.s32 	%r85, %r1, %r47;
	add.s32 	%r86, %r85, %r2;
	mad.lo.s32 	%r87, %r46, %r45, %r46;
	add.s32 	%r117, %r86, %r87;
	shl.b32 	%r11, %r45, 3;
	add.s32 	%r116, %r54, 16;
	mul.wide.s32 	%rd15, %r45, 4;
$L__BB1_19:
	.pragma "nounroll";
	ld.shared.f32 	%f137, [%r116+-16];
	mul.wide.s32 	%rd13, %r117, 4;
	add.s64 	%rd14, %rd1, %rd13;
	st.global.f32 	[%rd14], %f137;
	ld.shared.f32 	%f138, [%r116+-12];
	add.s64 	%rd16, %rd14, %rd15;
	st.global.f32 	[%rd16], %f138;
	ld.shared.f32 	%f139, [%r116+-8];
	add.s64 	%rd17, %rd16, %rd15;
	st.global.f32 	[%rd17], %f139;
	ld.shared.f32 	%f140, [%r116+-4];
	add.s64 	%rd18, %rd17, %rd15;
	st.global.f32 	[%rd18], %f140;
	ld.shared.f32 	%f141, [%r116];
	add.s64 	%rd19, %rd18, %rd15;
	st.global.f32 	[%rd19], %f141;
	ld.shared.f32 	%f142, [%r116+4];
	add.s64 	%rd20, %rd19, %rd15;
	st.global.f32 	[%rd20], %f142;
	ld.shared.f32 	%f143, [%r116+8];
	add.s64 	%rd21, %rd20, %rd15;
	st.global.f32 	[%rd21], %f143;
	ld.shared.f32 	%f144, [%r116+12];
	add.s64 	%rd22, %rd21, %rd15;
	st.global.f32 	[%rd22], %f144;
	add.s32 	%r118, %r118, 8;
	add.s32 	%r117, %r117, %r11;
	add.s32 	%r116, %r116, 32;
	setp.ne.s32 	%p16, %r118, 0;
	@%p16 bra 	$L__BB1_19;
$L__BB1_20:
	setp.eq.s32 	%p17, %r7, 0;
	@%p17 bra 	$L__BB1_28;
	and.b32  	%r40, %r47, 3;
	setp.lt.u32 	%p18, %r7, 4;
	@%p18 bra 	$L__BB1_23;
	add.s32 	%r90, %r119, %r4;
	shl.b32 	%r91, %r90, 2;
	add.s32 	%r93, %r53, %r91;
	ld.shared.f32 	%f145, [%r93];
	add.s32 	%r94, %r119, %r46;
	mad.lo.s32 	%r95, %r94, %r45, %r3;
	mul.wide.s32 	%rd23, %r95, 4;
	add.s64 	%rd24, %rd1, %rd23;
	st.global.f32 	[%rd24], %f145;
	ld.shared.f32 	%f146, [%r93+4];
	mul.wide.s32 	%rd25, %r45, 4;
	add.s64 	%rd26, %rd24, %rd25;
	st.global.f32 	[%rd26], %f146;
	ld.shared.f32 	%f147, [%r93+8];
	add.s64 	%rd27, %rd26, %rd25;
	st.global.f32 	[%rd27], %f147;
	ld.shared.f32 	%f148, [%r93+12];
	add.s64 	%rd28, %rd27, %rd25;
	st.global.f32 	[%rd28], %f148;
	add.s32 	%r119, %r119, 4;
$L__BB1_23:
	setp.eq.s32 	%p19, %r40, 0;
	@%p19 bra 	$L__BB1_28;
	setp.eq.s32 	%p20, %r40, 1;
	@%p20 bra 	$L__BB1_26;
	add.s32 	%r96, %r119, %r4;
	shl.b32 	%r97, %r96, 2;
	add.s32 	%r99, %r53, %r97;
	ld.shared.f32 	%f149, [%r99];
	add.s32 	%r100, %r119, %r46;
	mad.lo.s32 	%r101, %r100, %r45, %r3;
	mul.wide.s32 	%rd29, %r101, 4;
	add.s64 	%rd30, %rd1, %rd29;
	st.global.f32 	[%rd30], %f149;
	ld.shared.f32 	%f150, [%r99+4];
	mul.wide.s32 	%rd31, %r45, 4;
	add.s64 	%rd32, %rd30, %rd31;
	st.global.f32 	[%rd32], %f150;
	add.s32 	%r119, %r119, 2;
$L__BB1_26:
	and.b32  	%r102, %r47, 1;
	setp.eq.b32 	%p21, %r102, 1;
	not.pred 	%p22, %p21;
	@%p22 bra 	$L__BB1_28;
	add.s32 	%r103, %r119, %r4;
	shl.b32 	%r104, %r103, 2;
	add.s32 	%r106, %r53, %r104;
	ld.shared.f32 	%f151, [%r106];
	add.s32 	%r107, %r119, %r46;
	mad.lo.s32 	%r108, %r107, %r45, %r3;
	mul.wide.s32 	%rd33, %r108, 4;
	add.s64 	%rd34, %rd1, %rd33;
	st.global.f32 	[%rd34], %f151;
$L__BB1_28:
	ret;

}
	// .globl	lud_block_matrixMultiplication
.visible .entry lud_block_matrixMultiplication(
	.param .u64 .ptr .align 1 lud_block_matrixMultiplication_param_0,
	.param .u32 lud_block_matrixMultiplication_param_1,
	.param .u32 lud_block_matrixMultiplication_param_2,
	.param .u32 lud_block_matrixMultiplication_param_3
)
{
	.reg .pred 	%p<12>;
	.reg .b32 	%r<105>;
	.reg .b32 	%f<77>;
	.reg .b64 	%rd<9>;

	ld.param.u64 	%rd2, [lud_block_matrixMultiplication_param_0];
	ld.param.u32 	%r31, [lud_block_matrixMultiplication_param_1];
	ld.param.u32 	%r32, [lud_block_matrixMultiplication_param_2];
	ld.param.u32 	%r33, [lud_block_matrixMultiplication_param_3];
	cvta.to.global.u64 	%rd1, %rd2;
	mov.u32 	%r1, %ntid.x;
	mov.u32 	%r2, %ntid.y;
	mul.lo.s32 	%r3, %r1, %r2;
	mov.u32 	%r34, %ctaid.x;
	mov.u32 	%r4, %tid.x;
	mad.lo.s32 	%r5, %r34, %r1, %r4;
	mov.u32 	%r35, %ctaid.y;
	mov.u32 	%r6, %tid.y;
	mad.lo.s32 	%r7, %r35, %r2, %r6;
	setp.ge.s32 	%p1, %r7, %r33;
	mov.f32 	%f67, 0f00000000;
	@%p1 bra 	$L__BB2_2;
	add.s32 	%r36, %r7, %r2;
	add.s32 	%r37, %r36, %r32;
	add.s32 	%r38, %r32, %r4;
	mad.lo.s32 	%r39, %r37, %r31, %r38;
	mul.wide.u32 	%rd3, %r39, 4;
	add.s64 	%rd4, %rd1, %rd3;
	ld.global.f32 	%f67, [%rd4];
$L__BB2_2:
	mul.lo.s32 	%r8, %r6, %r2;
	add.s32 	%r9, %r8, %r4;
	shl.b32 	%r40, %r9, 2;
	mov.u32 	%r41, shared;
	add.s32 	%r42, %r41, %r40;
	st.shared.f32 	[%r42], %f67;
	setp.ge.s32 	%p2, %r5, %r33;
	mov.f32 	%f68, 0f00000000;
	@%p2 bra 	$L__BB2_4;
	add.s32 	%r43, %r32, %r6;
	add.s32 	%r44, %r5, %r1;
	add.s32 	%r45, %r44, %r32;
	mad.lo.s32 	%r46, %r43, %r31, %r45;
	mul.wide.u32 	%rd5, %r46, 4;
	add.s64 	%rd6, %rd1, %rd5;
	ld.global.f32 	%f68, [%rd6];
$L__BB2_4:
	shl.b32 	%r47, %r3, 2;
	add.s32 	%r10, %r41, %r47;
	add.s32 	%r49, %r7, %r2;
	add.s32 	%r50, %r49, %r32;
	add.s32 	%r51, %r5, %r1;
	add.s32 	%r52, %r51, %r32;
	mad.lo.s32 	%r11, %r50, %r31, %r52;
	add.s32 	%r54, %r10, %r40;
	st.shared.f32 	[%r54], %f68;
	bar.sync 	0;
	max.s32 	%r55, %r5, %r7;
	setp.ge.s32 	%p3, %r55, %r33;
	@%p3 bra 	$L__BB2_17;
	and.b32  	%r12, %r1, 7;
	setp.lt.u32 	%p4, %r1, 8;
	mov.f32 	%f76, 0f00000000;
	mov.b32 	%r103, 0;
	@%p4 bra 	$L__BB2_8;
	and.b32  	%r103, %r1, 2040;
	and.b32  	%r57, %r1, -8;
	neg.s32 	%r101, %r57;
	shl.b32 	%r59, %r4, 2;
	add.s32 	%r60, %r47, %r59;
	add.s32 	%r100, %r41, %r60;
	shl.b32 	%r16, %r2, 5;
	shl.b32 	%r62, %r8, 2;
	add.s32 	%r63, %r62, %r41;
	add.s32 	%r99, %r63, 16;
	shl.b32 	%r18, %r2, 2;
	mov.f32 	%f76, 0f00000000;
$L__BB2_7:
	.pragma "nounroll";
	ld.shared.f32 	%f22, [%r99+-16];
	ld.shared.f32 	%f23, [%r100];
	fma.rn.f32 	%f24, %f22, %f23, %f76;
	ld.shared.f32 	%f25, [%r99+-12];
	add.s32 	%r64, %r100, %r18;
	ld.shared.f32 	%f26, [%r64];
	fma.rn.f32 	%f27, %f25, %f26, %f24;
	ld.shared.f32 	%f28, [%r99+-8];
	add.s32 	%r65, %r64, %r18;
	ld.shared.f32 	%f29, [%r65];
	fma.rn.f32 	%f30, %f28, %f29, %f27;
	ld.shared.f32 	%f31, [%r99+-4];
	add.s32 	%r66, %r65, %r18;
	ld.shared.f32 	%f32, [%r66];
	fma.rn.f32 	%f33, %f31, %f32, %f30;
	ld.shared.f32 	%f34, [%r99];
	add.s32 	%r67, %r66, %r18;
	ld.shared.f32 	%f35, [%r67];
	fma.rn.f32 	%f36, %f34, %f35, %f33;
	ld.shared.f32 	%f37, [%r99+4];
	add.s32 	%r68, %r67, %r18;
	ld.shared.f32 	%f38, [%r68];
	fma.rn.f32 	%f39, %f37, %f38, %f36;
	ld.shared.f32 	%f40, [%r99+8];
	add.s32 	%r69, %r68, %r18;
	ld.shared.f32 	%f41, [%r69];
	fma.rn.f32 	%f42, %f40, %f41, %f39;
	ld.shared.f32 	%f43, [%r99+12];
	add.s32 	%r70, %r69, %r18;
	ld.shared.f32 	%f44, [%r70];
	fma.rn.f32 	%f76, %f43, %f44, %f42;
	add.s32 	%r101, %r101, 8;
	add.s32 	%r100, %r100, %r16;
	add.s32 	%r99, %r99, 32;
	setp.ne.s32 	%p5, %r101, 0;
	@%p5 bra 	$L__BB2_7;
$L__BB2_8:
	setp.eq.s32 	%p6, %r12, 0;
	@%p6 bra 	$L__BB2_16;
	and.b32  	%r26, %r1, 3;
	setp.lt.u32 	%p7, %r12, 4;
	@%p7 bra 	$L__BB2_11;
	add.s32 	%r71, %r103, %r8;
	shl.b32 	%r72, %r71, 2;
	add.s32 	%r74, %r41, %r72;
	ld.shared.f32 	%f46, [%r74];
	mad.lo.s32 	%r75, %r103, %r2, %r4;
	shl.b32 	%r76, %r75, 2;
	add.s32 	%r77, %r10, %r76;
	ld.shared.f32 	%f47, [%r77];
	fma.rn.f32 	%f48, %f46, %f47, %f76;
	ld.shared.f32 	%f49, [%r74+4];
	shl.b32 	%r78, %r2, 2;
	add.s32 	%r79, %r77, %r78;
	ld.shared.f32 	%f50, [%r79];
	fma.rn.f32 	%f51, %f49, %f50, %f48;
	ld.shared.f32 	%f52, [%r74+8];
	add.s32 	%r80, %r79, %r78;
	ld.shared.f32 	%f53, [%r80];
	fma.rn.f32 	%f54, %f52, %f53, %f51;
	ld.shared.f32 	%f55, [%r74+12];
	add.s32 	%r81, %r80, %r78;
	ld.shared.f32 	%f56, [%r81];
	fma.rn.f32 	%f76, %f55, %f56, %f54;
	add.s32 	%r103, %r103, 4;
$L__BB2_11:
	setp.eq.s32 	%p8, %r26, 0;
	@%p8 bra 	$L__BB2_16;
	setp.eq.s32 	%p9, %r26, 1;
	@%p9 bra 	$L__BB2_14;
	add.s32 	%r82, %r103, %r8;
	shl.b32 	%r83, %r82, 2;
	add.s32 	%r85, %r41, %r83;
	ld.shared.f32 	%f58, [%r85];
	mad.lo.s32 	%r86, %r103, %r2, %r4;
	shl.b32 	%r87, %r86, 2;
	add.s32 	%r88, %r10, %r87;
	ld.shared.f32 	%f59, [%r88];
	fma.rn.f32 	%f60, %f58, %f59, %f76;
	ld.shared.f32 	%f61, [%r85+4];
	shl.b32 	%r89, %r2, 2;
	add.s32 	%r90, %r88, %r89;
	ld.shared.f32 	%f62, [%r90];
	fma.rn.f32 	%f76, %f61, %f62, %f60;
	add.s32 	%r103, %r103, 2;
$L__BB2_14:
	and.b32  	%r91, %r1, 1;
	setp.eq.b32 	%p10, %r91, 1;
	not.pred 	%p11, %p10;
	@%p11 bra 	$L__BB2_16;
	add.s32 	%r92, %r103, %r8;
	shl.b32 	%r93, %r92, 2;
	add.s32 	%r95, %r41, %r93;
	ld.shared.f32 	%f63, [%r95];
	mad.lo.s32 	%r96, %r103, %r2, %r4;
	shl.b32 	%r97, %r96, 2;
	add.s32 	%r98, %r10, %r97;
	ld.shared.f32 	%f64, [%r98];
	fma.rn.f32 	%f76, %f63, %f64, %f76;
$L__BB2_16:
	bar.sync 	0;
	mul.wide.s32 	%rd7, %r11, 4;
	add.s64 	%rd8, %rd1, %rd7;
	ld.global.f32 	%f65, [%rd8];
	sub.f32 	%f66, %f65, %f76;
	st.global.f32 	[%rd8], %f66;
$L__BB2_17:
	ret;

}
	// .globl	lud_block_pivot
.visible .entry lud_block_pivot(
	.param .u64 .ptr .align 1 lud_block_pivot_param_0,
	.param .u64 .ptr .align 1 lud_block_pivot_param_1,
	.param .u32 lud_block_pivot_param_2,
	.param .u32 lud_block_pivot_param_3,
	.param .u32 lud_block_pivot_param_4
)
{
	.reg .pred 	%p<9>;
	.reg .b32 	%r<28>;
	.reg .b32 	%f<5>;
	.reg .b64 	%rd<9>;

	ld.param.u64 	%rd1, [lud_block_pivot_param_0];
	ld.param.u64 	%rd2, [lud_block_pivot_param_1];
	ld.param.u32 	%r11, [lud_block_pivot_param_2];
	ld.param.u32 	%r12, [lud_block_pivot_param_3];
	mov.u32 	%r27, %ntid.x;
	shl.b32 	%r13, %r27, 2;
	mov.u32 	%r14, shared;
	add.s32 	%r2, %r14, %r13;
	mov.u32 	%r3, %tid.x;
	mov.u32 	%r4, %ctaid.x;
	mad.lo.s32 	%r15, %r4, %r27, %r3;
	add.s32 	%r5, %r15, %r12;
	shl.b32 	%r16, %r3, 2;
	add.s32 	%r6, %r14, %r16;
	mov.b32 	%r17, 0;
	st.shared.u32 	[%r6], %r17;
	add.s32 	%r7, %r2, %r16;
	mov.b32 	%r18, -1;
	st.shared.u32 	[%r7], %r18;
	setp.ge.u32 	%p1, %r5, %r11;
	@%p1 bra 	$L__BB3_8;
	cvta.to.global.u64 	%rd3, %rd2;
	mad.lo.s32 	%r19, %r5, %r11, %r12;
	mul.wide.u32 	%rd4, %r19, 4;
	add.s64 	%rd5, %rd3, %rd4;
	ld.global.f32 	%f2, [%rd5];
	abs.f32 	%f3, %f2;
	st.shared.f32 	[%r6], %f3;
	st.shared.u32 	[%r7], %r5;
	bar.sync 	0;
	setp.lt.u32 	%p2, %r27, 2;
	@%p2 bra 	$L__BB3_6;
$L__BB3_2:
	mov.u32 	%r8, %r27;
	shr.u32 	%r27, %r8, 1;
	setp.ge.u32 	%p3, %r3, %r27;
	add.s32 	%r21, %r27, %r3;
	add.s32 	%r22, %r21, %r12;
	setp.ge.u32 	%p4, %r22, %r11;
	or.pred  	%p5, %p3, %p4;
	@%p5 bra 	$L__BB3_5;
	ld.shared.f32 	%f4, [%r6];
	shl.b32 	%r10, %r27, 2;
	add.s32 	%r23, %r6, %r10;
	ld.shared.f32 	%f1, [%r23];
	setp.geu.f32 	%p6, %f4, %f1;
	@%p6 bra 	$L__BB3_5;
	st.shared.f32 	[%r6], %f1;
	add.s32 	%r24, %r7, %r10;
	ld.shared.u32 	%r25, [%r24];
	st.shared.u32 	[%r7], %r25;
$L__BB3_5:
	bar.sync 	0;
	setp.gt.u32 	%p7, %r8, 3;
	@%p7 bra 	$L__BB3_2;
$L__BB3_6:
	setp.ne.s32 	%p8, %r3, 0;
	@%p8 bra 	$L__BB3_8;
	ld.shared.u32 	%r26, [%r2];
	cvta.to.global.u64 	%rd6, %rd1;
	mul.wide.u32 	%rd7, %r4, 4;
	add.s64 	%rd8, %rd6, %rd7;
	st.global.u32 	[%rd8], %r26;
$L__BB3_8:
	ret;

}
	// .globl	lud_block_pivot_L2
.visible .entry lud_block_pivot_L2(
	.param .u64 .ptr .align 1 lud_block_pivot_L2_param_0,
	.param .u64 .ptr .align 1 lud_block_pivot_L2_param_1,
	.param .u32 lud_block_pivot_L2_param_2,
	.param .u32 lud_block_pivot_L2_param_3,
	.param .u32 lud_block_pivot_L2_param_4
)
{
	.reg .pred 	%p<7>;
	.reg .b32 	%r<27>;
	.reg .b32 	%f<5>;
	.reg .b64 	%rd<11>;

	ld.param.u64 	%rd3, [lud_block_pivot_L2_param_0];
	ld.param.u64 	%rd2, [lud_block_pivot_L2_param_1];
	ld.param.u32 	%r11, [lud_block_pivot_L2_param_2];
	ld.param.u32 	%r12, [lud_block_pivot_L2_param_3];
	ld.param.u32 	%r13, [lud_block_pivot_L2_param_4];
	cvta.to.global.u64 	%rd1, %rd3;
	mov.u32 	%r26, %ntid.x;
	mov.u32 	%r2, %ctaid.x;
	mov.u32 	%r3, %tid.x;
	mad.lo.s32 	%r4, %r2, %r26, %r3;
	shl.b32 	%r14, %r3, 2;
	mov.u32 	%r15, shared;
	add.s32 	%r5, %r15, %r14;
	mov.b32 	%r16, 0;
	st.shared.u32 	[%r5], %r16;
	setp.ge.u32 	%p1, %r4, %r13;
	@%p1 bra 	$L__BB4_8;
	shl.b32 	%r17, %r26, 2;
	add.s32 	%r6, %r15, %r17;
	cvta.to.global.u64 	%rd4, %rd2;
	mul.wide.u32 	%rd5, %r4, 4;
	add.s64 	%rd6, %rd1, %rd5;
	ld.global.u32 	%r19, [%rd6];
	mad.lo.s32 	%r20, %r19, %r11, %r12;
	mul.wide.s32 	%rd7, %r20, 4;
	add.s64 	%rd8, %rd4, %rd7;
	ld.global.f32 	%f2, [%rd8];
	abs.f32 	%f3, %f2;
	st.shared.f32 	[%r5], %f3;
	add.s32 	%r7, %r6, %r14;
	st.shared.u32 	[%r7], %r19;
	bar.sync 	0;
	setp.lt.u32 	%p2, %r26, 2;
	@%p2 bra 	$L__BB4_6;
$L__BB4_2:
	mov.u32 	%r8, %r26;
	shr.u32 	%r26, %r8, 1;
	setp.ge.u32 	%p3, %r3, %r26;
	@%p3 bra 	$L__BB4_5;
	ld.shared.f32 	%f4, [%r5];
	shl.b32 	%r10, %r26, 2;
	add.s32 	%r22, %r5, %r10;
	ld.shared.f32 	%f1, [%r22];
	setp.geu.f32 	%p4, %f4, %f1;
	@%p4 bra 	$L__BB4_5;
	st.shared.f32 	[%r5], %f1;
	add.s32 	%r23, %r7, %r10;
	ld.shared.u32 	%r24, [%r23];
	st.shared.u32 	[%r7], %r24;
$L__BB4_5:
	bar.sync 	0;
	setp.gt.u32 	%p5, %r8, 3;
	@%p5 bra 	$L__BB4_2;
$L__BB4_6:
	setp.ne.s32 	%p6, %r3, 0;
	@%p6 bra 	$L__BB4_8;
	ld.shared.u32 	%r25, [%r6];
	mul.wide.u32 	%rd9, %r2, 4;
	add.s64 	%rd10, %rd1, %rd9;
	st.global.u32 	[%rd10], %r25;
$L__BB4_8:
	ret;

}
	// .globl	lud_block_swap_v2
.visible .entry lud_block_swap_v2(
	.param .u64 .ptr .align 1 lud_block_swap_v2_param_0,
	.param .u32 lud_block_swap_v2_param_1,
	.param .u32 lud_block_swap_v2_param_2,
	.param .u32 lud_block_swap_v2_param_3
)
{
	.reg .pred 	%p<2>;
	.reg .b32 	%r<10>;
	.reg .b32 	%f<3>;
	.reg .b64 	%rd<7>;

	ld.param.u64 	%rd1, [lud_block_swap_v2_param_0];
	ld.param.u32 	%r2, [lud_block_swap_v2_param_1];
	ld.param.u32 	%r3, [lud_block_swap_v2_param_2];
	ld.param.u32 	%r4, [lud_block_swap_v2_param_3];
	mov.u32 	%r5, %ctaid.x;
	mov.u32 	%r6, %ntid.x;
	mov.u32 	%r7, %tid.x;
	mad.lo.s32 	%r1, %r5, %r6, %r7;
	setp.ge.s32 	%p1, %r1, %r2;
	@%p1 bra 	$L__BB5_2;
	cvta.to.global.u64 	%rd2, %rd1;
	mad.lo.s32 	%r8, %r3, %r2, %r1;
	mul.wide.s32 	%rd3, %r8, 4;
	add.s64 	%rd4, %rd2, %rd3;
	ld.global.f32 	%f1, [%rd4];
	mad.lo.s32 	%r9, %r4, %r2, %r1;
	mul.wide.s32 	%rd5, %r9, 4;
	add.s64 	%rd6, %rd2, %rd5;
	ld.global.f32 	%f2, [%rd6];
	st.global.f32 	[%rd4], %f2;
	st.global.f32 	[%rd6], %f1;
$L__BB5_2:
	ret;

}


// ===== COMPILED SASS (sm_100) =====

	.target	sm_100

	.elftype	@"ET_EXEC"


//--------------------- .note.nv.tkinfo           --------------------------
	.section	.note.nv.tkinfo,"",@"SHT_NOTE"
	.sectionflags	@"SHF_NOTE_NV_TKINFO"
	.tkinfo
        /*0018*/ 	.word	0x00000002
        /*0030*/ 	.string	""
        /*0030*/ 	.string	"ptxas"
        /*0030*/ 	.string	"Cuda compilation tools, release 13.0, V13.0.88"
        /*0030*/ 	.string	"Build cuda_13.0.r13.0/compiler.36424714_0"
        /*0030*/ 	.string	"-arch sm_100 -m 64 "



//--------------------- .note.nv.cuinfo           --------------------------
	.section	.note.nv.cuinfo,"",@"SHT_NOTE"
	.sectionflags	@"SHF_NOTE_NV_CUINFO"
        /*0018*/ 	.short	0x0002
        /*001a*/ 	.short	0x0064
        /*001c*/ 	.short	0x0082
	.zero		2


//--------------------- .nv.info                  --------------------------
	.section	.nv.info,"",@"SHT_CUDA_INFO"
	.align	4


	//----- nvinfo : EIATTR_REGCOUNT
	.align		4
        /*0000*/ 	.byte	0x04, 0x2f
        /*0002*/ 	.short	(.L_1 - .L_0)
	.align		4
.L_0:
        /*0004*/ 	.word	index@(lud_block_scale_v2)
        /*0008*/ 	.word	0x00000020


	//----- nvinfo : EIATTR_FRAME_SIZE
	.align		4
.L_1:
        /*000c*/ 	.byte	0x04, 0x11
        /*000e*/ 	.short	(.L_3 - .L_2)
	.align		4
.L_2:
        /*0010*/ 	.word	index@($__internal_0_$__cuda_sm3x_div_rn_noftz_f32_slowpath)
        /*0014*/ 	.word	0x00000000


	//----- nvinfo : EIATTR_FRAME_SIZE
	.align		4
.L_3:
        /*0018*/ 	.byte	0x04, 0x11
        /*001a*/ 	.short	(.L_5 - .L_4)
	.align		4
.L_4:
        /*001c*/ 	.word	index@(lud_block_scale_v2)
        /*0020*/ 	.word	0x00000000


	//----- nvinfo : EIATTR_REGCOUNT
	.align		4
.L_5:
        /*0024*/ 	.byte	0x04, 0x2f
        /*0026*/ 	.short	(.L_7 - .L_6)
	.align		4
.L_6:
        /*0028*/ 	.word	index@(lud_block_triangular_solve)
        /*002c*/ 	.word	0x00000020


	//----- nvinfo : EIATTR_FRAME_SIZE
	.align		4
.L_7:
        /*0030*/ 	.byte	0x04, 0x11
        /*0032*/ 	.short	(.L_9 - .L_8)
	.align		4
.L_8:
        /*0034*/ 	.word	index@(lud_block_triangular_solve)
        /*0038*/ 	.word	0x00000000


	//----- nvinfo : EIATTR_REGCOUNT
	.align		4
.L_9:
        /*003c*/ 	.byte	0x04, 0x2f
        /*003e*/ 	.short	(.L_11 - .L_10)
	.align		4
.L_10:
        /*0040*/ 	.word	index@(lud_block_matrixMultiplication)
        /*0044*/ 	.word	0x0000001f


	//----- nvinfo : EIATTR_FRAME_SIZE
	.align		4
.L_11:
        /*0048*/ 	.byte	0x04, 0x11
        /*004a*/ 	.short	(.L_13 - .L_12)
	.align		4
.L_12:
        /*004c*/ 	.word	index@(lud_block_matrixMultiplication)
        /*0050*/ 	.word	0x00000000


	//----- nvinfo : EIATTR_REGCOUNT
	.align		4
.L_13:
        /*0054*/ 	.byte	0x04, 0x2f
        /*0056*/ 	.short	(.L_15 - .L_14)
	.align		4
.L_14:
        /*0058*/ 	.word	index@(lud_block_pivot)
        /*005c*/ 	.word	0x0000000e


	//----- nvinfo : EIATTR_FRAME_SIZE
	.align		4
.L_15:
        /*0060*/ 	.byte	0x04, 0x11
        /*0062*/ 	.short	(.L_17 - .L_16)
	.align		4
.L_16:
        /*0064*/ 	.word	index@(lud_block_pivot)
        /*0068*/ 	.word	0x00000000


	//----- nvinfo : EIATTR_REGCOUNT
	.align		4
.L_17:
        /*006c*/ 	.byte	0x04, 0x2f
        /*006e*/ 	.short	(.L_19 - .L_18)
	.align		4
.L_18:
        /*0070*/ 	.word	index@(lud_block_pivot_L2)
        /*0074*/ 	.word	0x00000010


	//----- nvinfo : EIATTR_FRAME_SIZE
	.align		4
.L_19:
        /*0078*/ 	.byte	0x04, 0x11
        /*007a*/ 	.short	(.L_21 - .L_20)
	.align		4
.L_20:
        /*007c*/ 	.word	index@(lud_block_pivot_L2)
        /*0080*/ 	.word	0x00000000


	//----- nvinfo : EIATTR_REGCOUNT
	.align		4
.L_21:
        /*0084*/ 	.byte	0x04, 0x2f
        /*0086*/ 	.short	(.L_23 - .L_22)
	.align		4
.L_22:
        /*0088*/ 	.word	index@(lud_block_swap_v2)
        /*008c*/ 	.word	0x0000000c


	//----- nvinfo : EIATTR_FRAME_SIZE
	.align		4
.L_23:
        /*0090*/ 	.byte	0x04, 0x11
        /*0092*/ 	.short	(.L_25 - .L_24)
	.align		4
.L_24:
        /*0094*/ 	.word	index@(lud_block_swap_v2)
        /*0098*/ 	.word	0x00000000


	//----- nvinfo : EIATTR_MIN_STACK_SIZE
	.align		4
.L_25:
        /*009c*/ 	.byte	0x04, 0x12
        /*009e*/ 	.short	(.L_27 - .L_26)
	.align		4
.L_26:
        /*00a0*/ 	.word	index@(lud_block_swap_v2)
        /*00a4*/ 	.word	0x00000000


	//----- nvinfo : EIATTR_MIN_STACK_SIZE
	.align		4
.L_27:
        /*00a8*/ 	.byte	0x04, 0x12
        /*00aa*/ 	.short	(.L_29 - .L_28)
	.align		4
.L_28:
        /*00ac*/ 	.word	index@(lud_block_pivot_L2)
        /*00b0*/ 	.word	0x00000000


	//----- nvinfo : EIATTR_MIN_STACK_SIZE
	.align		4
.L_29:
        /*00b4*/ 	.byte	0x04, 0x12
        /*00b6*/ 	.short	(.L_31 - .L_30)
	.align		4
.L_30:
        /*00b8*/ 	.word	index@(lud_block_pivot)
        /*00bc*/ 	.word	0x00000000


	//----- nvinfo : EIATTR_MIN_STACK_SIZE
	.align		4
.L_31:
        /*00c0*/ 	.byte	0x04, 0x12
        /*00c2*/ 	.short	(.L_33 - .L_32)
	.align		4
.L_32:
        /*00c4*/ 	.word	index@(lud_block_matrixMultiplication)
        /*00c8*/ 	.word	0x00000000


	//----- nvinfo : EIATTR_MIN_STACK_SIZE
	.align		4
.L_33:
        /*00cc*/ 	.byte	0x04, 0x12
        /*00ce*/ 	.short	(.L_35 - .L_34)
	.align		4
.L_34:
        /*00d0*/ 	.word	index@(lud_block_triangular_solve)
        /*00d4*/ 	.word	0x00000000


	//----- nvinfo : EIATTR_MIN_STACK_SIZE
	.align		4
.L_35:
        /*00d8*/ 	.byte	0x04, 0x12
        /*00da*/ 	.short	(.L_37 - .L_36)
	.align		4
.L_36:
        /*00dc*/ 	.word	index@(lud_block_scale_v2)
        /*00e0*/ 	.word	0x00000000
.L_37:


//--------------------- .nv.compat                --------------------------
	.section	.nv.compat,"",@"SHT_CUDA_COMPAT_INFO"
	.align	4
        /*0000*/ 	.byte	0x02, 0x09, 0x00, 0x00, 0x02, 0x02, 0x01, 0x00, 0x02, 0x05, 0x05, 0x00, 0x03, 0x07, 0x01, 0x01
        /*0010*/ 	.byte	0x02, 0x03, 0x00, 0x00, 0x02, 0x06, 0x01, 0x00, 0x04, 0x0b, 0x08, 0x00, 0x01, 0x00, 0x00, 0x00
        /*0020*/ 	.byte	0x00, 0x00, 0x00, 0x00


//--------------------- .nv.info.lud_block_swap_v2 --------------------------
	.section	.nv.info.lud_block_swap_v2,"",@"SHT_CUDA_INFO"
	.sectionflags	@""
	.align	4


	//----- nvinfo : EIATTR_CUDA_API_VERSION
	.align		4
        /*0000*/ 	.byte	0x04, 0x37
        /*0002*/ 	.short	(.L_39 - .L_38)
.L_38:
        /*0004*/ 	.word	0x00000082


	//----- nvinfo : EIATTR_KPARAM_INFO
	.align		4
.L_39:
        /*0008*/ 	.byte	0x04, 0x17
        /*000a*/ 	.short	(.L_41 - .L_40)
.L_40:
        /*000c*/ 	.word	0x00000000
        /*0010*/ 	.short	0x0003
        /*0012*/ 	.short	0x0010
        /*0014*/ 	.byte	0x00, 0xf0, 0x11, 0x00


	//----- nvinfo : EIATTR_KPARAM_INFO
	.align		4
.L_41:
        /*0018*/ 	.byte	0x04, 0x17
        /*001a*/ 	.short	(.L_43 - .L_42)
.L_42:
        /*001c*/ 	.word	0x00000000
        /*0020*/ 	.short	0x0002
        /*0022*/ 	.short	0x000c
        /*0024*/ 	.byte	0x00, 0xf0, 0x11, 0x00


	//----- nvinfo : EIATTR_KPARAM_INFO
	.align		4
.L_43:
        /*0028*/ 	.byte	0x04, 0x17
        /*002a*/ 	.short	(.L_45 - .L_44)
.L_44:
        /*002c*/ 	.word	0x00000000
        /*0030*/ 	.short	0x0001
        /*0032*/ 	.short	0x0008
        /*0034*/ 	.byte	0x00, 0xf0, 0x11, 0x00


	//----- nvinfo : EIATTR_KPARAM_INFO
	.align		4
.L_45:
        /*0038*/ 	.byte	0x04, 0x17
        /*003a*/ 	.short	(.L_47 - .L_46)
.L_46:
        /*003c*/ 	.word	0x00000000
        /*0040*/ 	.short	0x0000
        /*0042*/ 	.short	0x0000
        /*0044*/ 	.byte	0x00, 0xf5, 0x21, 0x00


	//----- nvinfo : EIATTR_SPARSE_MMA_MASK
	.align		4
.L_47:
        /*0048*/ 	.byte	0x03, 0x50
        /*004a*/ 	.short	0x0000


	//----- nvinfo : EIATTR_MAXREG_COUNT
	.align		4
        /*004c*/ 	.byte	0x03, 0x1b
        /*004e*/ 	.short	0x00ff


	//----- nvinfo : EIATTR_MERCURY_ISA_VERSION
	.align		4
        /*0050*/ 	.byte	0x03, 0x5f
        /*0052*/ 	.short	0x0101


	//----- nvinfo : EIATTR_VRC_CTA_INIT_COUNT
	.align		4
        /*0054*/ 	.byte	0x02, 0x4a
	.zero		1
	.zero		1


	//----- nvinfo : EIATTR_EXIT_INSTR_OFFSETS
	.align		4
        /*0058*/ 	.byte	0x04, 0x1c
        /*005a*/ 	.short	(.L_49 - .L_48)


	//   ....[0]....
.L_48:
        /*005c*/ 	.word	0x00000070


	//   ....[1]....
        /*0060*/ 	.word	0x00000140


	//----- nvinfo : EIATTR_CBANK_PARAM_SIZE
	.align		4
.L_49:
        /*0064*/ 	.byte	0x03, 0x19
        /*0066*/ 	.short	0x0014


	//----- nvinfo : EIATTR_PARAM_CBANK
	.align		4
        /*0068*/ 	.byte	0x04, 0x0a
        /*006a*/ 	.short	(.L_51 - .L_50)
	.align		4
.L_50:
        /*006c*/ 	.word	index@(.nv.constant0.lud_block_swap_v2)
        /*0070*/ 	.short	0x0380
        /*0072*/ 	.short	0x0014


	//----- nvinfo : EIATTR_SW_WAR
	.align		4
.L_51:
        /*0074*/ 	.byte	0x04, 0x36
        /*0076*/ 	.short	(.L_53 - .L_52)
.L_52:
        /*0078*/ 	.word	0x00000008
.L_53:


//--------------------- .nv.info.lud_block_pivot_L2 --------------------------
	.section	.nv.info.lud_block_pivot_L2,"",@"SHT_CUDA_INFO"
	.sectionflags	@""
	.align	4


	//----- nvinfo : EIATTR_CUDA_API_VERSION
	.align		4
        /*0000*/ 	.byte	0x04, 0x37
        /*0002*/ 	.short	(.L_55 - .L_54)
.L_54:
        /*0004*/ 	.word	0x00000082


	//----- nvinfo : EIATTR_KPARAM_INFO
	.align		4
.L_55:
        /*0008*/ 	.byte	0x04, 0x17
        /*000a*/ 	.short	(.L_57 - .L_56)
.L_56:
        /*000c*/ 	.word	0x00000000
        /*0010*/ 	.short	0x0004
        /*0012*/ 	.short	0x0018
        /*0014*/ 	.byte	0x00, 0xf0, 0x11, 0x00


	//----- nvinfo : EIATTR_KPARAM_INFO
	.align		4
.L_57:
        /*0018*/ 	.byte	0x04, 0x17
        /*001a*/ 	.short	(.L_59 - .L_58)
.L_58:
        /*001c*/ 	.word	0x00000000
        /*0020*/ 	.short	0x0003
        /*0022*/ 	.short	0x0014
        /*0024*/ 	.byte	0x00, 0xf0, 0x11, 0x00


	//----- nvinfo : EIATTR_KPARAM_INFO
	.align		4
.L_59:
        /*0028*/ 	.byte	0x04, 0x17
        /*002a*/ 	.short	(.L_61 - .L_60)
.L_60:
        /*002c*/ 	.word	0x00000000
        /*0030*/ 	.short	0x0002
        /*0032*/ 	.short	0x0010
        /*0034*/ 	.byte	0x00, 0xf0, 0x11, 0x00


	//----- nvinfo : EIATTR_KPARAM_INFO
	.align		4
.L_61:
        /*0038*/ 	.byte	0x04, 0x17
        /*003a*/ 	.short	(.L_63 - .L_62)
.L_62:
        /*003c*/ 	.word	0x00000000
        /*0040*/ 	.short	0x0001
        /*0042*/ 	.short	0x0008
        /*0044*/ 	.byte	0x00, 0xf5, 0x21, 0x00


	//----- nvinfo : EIATTR_KPARAM_INFO
	.align		4
.L_63:
        /*0048*/ 	.byte	0x04, 0x17
        /*004a*/ 	.short	(.L_65 - .L_64)
.L_64:
        /*004c*/ 	.word	0x00000000
        /*0050*/ 	.short	0x0000
        /*0052*/ 	.short	0x0000
        /*0054*/ 	.byte	0x00, 0xf5, 0x21, 0x00


	//----- nvinfo : EIATTR_SPARSE_MMA_MASK
	.align		4
.L_65:
        /*0058*/ 	.byte	0x03, 0x50
        /*005a*/ 	.short	0x0000


	//----- nvinfo : EIATTR_MAXREG_COUNT
	.align		4
        /*005c*/ 	.byte	0x03, 0x1b
        /*005e*/ 	.short	0x00ff


	//----- nvinfo : EIATTR_NUM_BARRIERS
	.align		4
        /*0060*/ 	.byte	0x02, 0x4c
        /*0062*/ 	.byte	0x01
	.zero		1


	//----- nvinfo : EIATTR_MERCURY_ISA_VERSION
	.align		4
        /*0064*/ 	.byte	0x03, 0x5f
        /*0066*/ 	.short	0x0101


	//----- nvinfo : EIATTR_VRC_CTA_INIT_COUNT
	.align		4
        /*0068*/ 	.byte	0x02, 0x4a
	.zero		1
	.zero		1


	//----- nvinfo : EIATTR_EXIT_INSTR_OFFSETS
	.align		4
        /*006c*/ 	.byte	0x04, 0x1c
        /*006e*/ 	.short	(.L_67 - .L_66)


	//   ....[0]....
.L_66:
        /*0070*/ 	.word	0x000000d0


	//   ....[1]....
        /*0074*/ 	.word	0x00000310


	//   ....[2]....
        /*0078*/ 	.word	0x00000360


	//----- nvinfo : EIATTR_CRS_STACK_SIZE
	.align		4
.L_67:
        /*007c*/ 	.byte	0x04, 0x1e
        /*007e*/ 	.short	(.L_69 - .L_68)
.L_68:
        /*0080*/ 	.word	0x00000000


	//----- nvinfo : EIATTR_CBANK_PARAM_SIZE
	.align		4
.L_69:
        /*0084*/ 	.byte	0x03, 0x19
        /*0086*/ 	.short	0x001c


	//----- nvinfo : EIATTR_PARAM_CBANK
	.align		4
        /*0088*/ 	.byte	0x04, 0x0a
        /*008a*/ 	.short	(.L_71 - .L_70)
	.align		4
.L_70:
        /*008c*/ 	.word	index@(.nv.constant0.lud_block_pivot_L2)
        /*0090*/ 	.short	0x0380
        /*0092*/ 	.short	0x001c


	//----- nvinfo : EIATTR_SW_WAR
	.align		4
.L_71:
        /*0094*/ 	.byte	0x04, 0x36
        /*0096*/ 	.short	(.L_73 - .L_72)
.L_72:
        /*0098*/ 	.word	0x00000008
.L_73:


//--------------------- .nv.info.lud_block_pivot  --------------------------
	.section	.nv.info.lud_block_pivot,"",@"SHT_CUDA_INFO"
	.sectionflags	@""
	.align	4


	//----- nvinfo : EIATTR_CUDA_API_VERSION
	.align		4
        /*0000*/ 	.byte	0x04, 0x37
        /*0002*/ 	.short	(.L_75 - .L_74)
.L_74:
        /*0004*/ 	.word	0x00000082


	//----- nvinfo : EIATTR_KPARAM_INFO
	.align		4
.L_75:
        /*0008*/ 	.byte	0x04, 0x17
        /*000a*/ 	.short	(.L_77 - .L_76)
.L_76:
        /*000c*/ 	.word	0x00000000
        /*0010*/ 	.short	0x0004
        /*0012*/ 	.short	0x0018
        /*0014*/ 	.byte	0x00, 0xf0, 0x11, 0x00


	//----- nvinfo : EIATTR_KPARAM_INFO
	.align		4
.L_77:
        /*0018*/ 	.byte	0x04, 0x17
        /*001a*/ 	.short	(.L_79 - .L_78)
.L_78:
        /*001c*/ 	.word	0x00000000
        /*0020*/ 	.short	0x0003
        /*0022*/ 	.short	0x0014
        /*0024*/ 	.byte	0x00, 0xf0, 0x11, 0x00


	//----- nvinfo : EIATTR_KPARAM_INFO
	.align		4
.L_79:
        /*0028*/ 	.byte	0x04, 0x17
        /*002a*/ 	.short	(.L_81 - .L_80)
.L_80:
        /*002c*/ 	.word	0x00000000
        /*0030*/ 	.short	0x0002
        /*0032*/ 	.short	0x0010
        /*0034*/ 	.byte	0x00, 0xf0, 0x11, 0x00


	//----- nvinfo : EIATTR_KPARAM_INFO
	.align		4
.L_81:
        /*0038*/ 	.byte	0x04, 0x17
        /*003a*/ 	.short	(.L_83 - .L_82)
.L_82:
        /*003c*/ 	.word	0x00000000
        /*0040*/ 	.short	0x0001
        /*0042*/ 	.short	0x0008
        /*0044*/ 	.byte	0x00, 0xf5, 0x21, 0x00


	//----- nvinfo : EIATTR_KPARAM_INFO
	.align		4
.L_83:
        /*0048*/ 	.byte	0x04, 0x17
        /*004a*/ 	.short	(.L_85 - .L_84)
.L_84:
        /*004c*/ 	.word	0x00000000
        /*0050*/ 	.short	0x0000
        /*0052*/ 	.short	0x0000
        /*0054*/ 	.byte	0x00, 0xf5, 0x21, 0x00


	//----- nvinfo : EIATTR_SPARSE_MMA_MASK
	.align		4
.L_85:
        /*0058*/ 	.byte	0x03, 0x50
        /*005a*/ 	.short	0x0000


	//----- nvinfo : EIATTR_MAXREG_COUNT
	.align		4
        /*005c*/ 	.byte	0x03, 0x1b
        /*005e*/ 	.short	0x00ff


	//----- nvinfo : EIATTR_NUM_BARRIERS
	.align		4
        /*0060*/ 	.byte	0x02, 0x4c
        /*0062*/ 	.byte	0x01
	.zero		1


	//----- nvinfo : EIATTR_MERCURY_ISA_VERSION
	.align		4
        /*0064*/ 	.byte	0x03, 0x5f
        /*0066*/ 	.short	0x0101


	//----- nvinfo : EIATTR_VRC_CTA_INIT_COUNT
	.align		4
        /*0068*/ 	.byte	0x02, 0x4a
	.zero		1
	.zero		1


	//----- nvinfo : EIATTR_EXIT_INSTR_OFFSETS
	.align		4
        /*006c*/ 	.byte	0x04, 0x1c
        /*006e*/ 	.short	(.L_87 - .L_86)


	//   ....[0]....
.L_86:
        /*0070*/ 	.word	0x00000120


	//   ....[1]....
        /*0074*/ 	.word	0x00000330


	//   ....[2]....
        /*0078*/ 	.word	0x00000380


	//----- nvinfo : EIATTR_CRS_STACK_SIZE
	.align		4
.L_87:
        /*007c*/ 	.byte	0x04, 0x1e
        /*007e*/ 	.short	(.L_89 - .L_88)
.L_88:
        /*0080*/ 	.word	0x00000000


	//----- nvinfo : EIATTR_CBANK_PARAM_SIZE
	.align		4
.L_89:
        /*0084*/ 	.byte	0x03, 0x19
        /*0086*/ 	.short	0x001c


	//----- nvinfo : EIATTR_PARAM_CBANK
	.align		4
        /*0088*/ 	.byte	0x04, 0x0a
        /*008a*/ 	.short	(.L_91 - .L_90)
	.align		4
.L_90:
        /*008c*/ 	.word	index@(.nv.constant0.lud_block_pivot)
        /*0090*/ 	.short	0x0380
        /*0092*/ 	.short	0x001c


	//----- nvinfo : EIATTR_SW_WAR
	.align		4
.L_91:
        /*0094*/ 	.byte	0x04, 0x36
        /*0096*/ 	.short	(.L_93 - .L_92)
.L_92:
        /*0098*/ 	.word	0x00000008
.L_93:


//--------------------- .nv.info.lud_block_matrixMultiplication --------------------------
	.section	.nv.info.lud_block_matrixMultiplication,"",@"SHT_CUDA_INFO"
	.sectionflags	@""
	.align	4


	//----- nvinfo : EIATTR_CUDA_API_VERSION
	.align		4
        /*0000*/ 	.byte	0x04, 0x37
        /*0002*/ 	.short	(.L_95 - .L_94)
.L_94:
        /*0004*/ 	.word	0x00000082


	//----- nvinfo : EIATTR_KPARAM_INFO
	.align		4
.L_95:
        /*0008*/ 	.byte	0x04, 0x17
        /*000a*/ 	.short	(.L_97 - .L_96)
.L_96:
        /*000c*/ 	.word	0x00000000
        /*0010*/ 	.short	0x0003
        /*0012*/ 	.short	0x0010
        /*0014*/ 	.byte	0x00, 0xf0, 0x11, 0x00


	//----- nvinfo : EIATTR_KPARAM_INFO
	.align		4
.L_97:
        /*0018*/ 	.byte	0x04, 0x17
        /*001a*/ 	.short	(.L_99 - .L_98)
.L_98:
        /*001c*/ 	.word	0x00000000
        /*0020*/ 	.short	0x0002
        /*0022*/ 	.short	0x000c
        /*0024*/ 	.byte	0x00, 0xf0, 0x11, 0x00


	//----- nvinfo : EIATTR_KPARAM_INFO
	.align		4
.L_99:
        /*0028*/ 	.byte	0x04, 0x17
        /*002a*/ 	.short	(.L_101 - .L_100)
.L_100:
        /*002c*/ 	.word	0x00000000
        /*0030*/ 	.short	0x0001
        /*0032*/ 	.short	0x0008
        /*0034*/ 	.byte	0x00, 0xf0, 0x11, 0x00


	//----- nvinfo : EIATTR_KPARAM_INFO
	.align		4
.L_101:
        /*0038*/ 	.byte	0x04, 0x17
        /*003a*/ 	.short	(.L_103 - .L_102)
.L_102:
        /*003c*/ 	.word	0x00000000
        /*0040*/ 	.short	0x0000
        /*0042*/ 	.short	0x0000
        /*0044*/ 	.byte	0x00, 0xf5, 0x21, 0x00


	//----- nvinfo : EIATTR_SPARSE_MMA_MASK
	.align		4
.L_103:
        /*0048*/ 	.byte	0x03, 0x50
        /*004a*/ 	.short	0x0000


	//----- nvinfo : EIATTR_MAXREG_COUNT
	.align		4
        /*004c*/ 	.byte	0x03, 0x1b
        /*004e*/ 	.short	0x00ff


	//----- nvinfo : EIATTR_NUM_BARRIERS
	.align		4
        /*0050*/ 	.byte	0x02, 0x4c
        /*0052*/ 	.byte	0x01
	.zero		1


	//----- nvinfo : EIATTR_MERCURY_ISA_VERSION
	.align		4
        /*0054*/ 	.byte	0x03, 0x5f
        /*0056*/ 	.short	0x0101


	//----- nvinfo : EIATTR_VRC_CTA_INIT_COUNT
	.align		4
        /*0058*/ 	.byte	0x02, 0x4a
	.zero		1
	.zero		1


	//----- nvinfo : EIATTR_EXIT_INSTR_OFFSETS
	.align		4
        /*005c*/ 	.byte	0x04, 0x1c
        /*005e*/ 	.short	(.L_105 - .L_104)


	//   ....[0]....
.L_104:
        /*0060*/ 	.word	0x000002b0


	//   ....[1]....
        /*0064*/ 	.word	0x00000970


	//----- nvinfo : EIATTR_CBANK_PARAM_SIZE
	.align		4
.L_105:
        /*0068*/ 	.byte	0x03, 0x19
        /*006a*/ 	.short	0x0014


	//----- nvinfo : EIATTR_PARAM_CBANK
	.align		4
        /*006c*/ 	.byte	0x04, 0x0a
        /*006e*/ 	.short	(.L_107 - .L_106)
	.align		4
.L_106:
        /*0070*/ 	.word	index@(.nv.constant0.lud_block_matrixMultiplication)
        /*0074*/ 	.short	0x0380
        /*0076*/ 	.short	0x0014


	//----- nvinfo : EIATTR_SW_WAR
	.align		4
.L_107:
        /*0078*/ 	.byte	0x04, 0x36
        /*007a*/ 	.short	(.L_109 - .L_108)
.L_108:
        /*007c*/ 	.word	0x00000008
.L_109:


//--------------------- .nv.info.lud_block_triangular_solve --------------------------
	.section	.nv.info.lud_block_triangular_solve,"",@"SHT_CUDA_INFO"
	.sectionflags	@""
	.align	4


	//----- nvinfo : EIATTR_CUDA_API_VERSION
	.align		4
        /*0000*/ 	.byte	0x04, 0x37
        /*0002*/ 	.short	(.L_111 - .L_110)
.L_110:
        /*0004*/ 	.word	0x00000082


	//----- nvinfo : EIATTR_KPARAM_INFO
	.align		4
.L_111:
        /*0008*/ 	.byte	0x04, 0x17
        /*000a*/ 	.short	(.L_113 - .L_112)
.L_112:
        /*000c*/ 	.word	0x00000000
        /*0010*/ 	.short	0x0003
        /*0012*/ 	.short	0x0010
        /*0014*/ 	.byte	0x00, 0xf0, 0x11, 0x00


	//----- nvinfo : EIATTR_KPARAM_INFO
	.align		4
.L_113:
        /*0018*/ 	.byte	0x04, 0x17
        /*001a*/ 	.short	(.L_115 - .L_114)
.L_114:
        /*001c*/ 	.word	0x00000000
        /*0020*/ 	.short	0x0002
        /*0022*/ 	.short	0x000c
        /*0024*/ 	.byte	0x00, 0xf0, 0x11, 0x00


	//----- nvinfo : EIATTR_KPARAM_INFO
	.align		4
.L_115:
        /*0028*/ 	.byte	0x04, 0x17
        /*002a*/ 	.short	(.L_117 - .L_116)
.L_116:
        /*002c*/ 	.word	0x00000000
        /*0030*/ 	.short	0x0001
        /*0032*/ 	.short	0x0008
        /*0034*/ 	.byte	0x00, 0xf0, 0x11, 0x00


	//----- nvinfo : EIATTR_KPARAM_INFO
	.align		4
.L_117:
        /*0038*/ 	.byte	0x04, 0x17
        /*003a*/ 	.short	(.L_119 - .L_118)
.L_118:
        /*003c*/ 	.word	0x00000000
        /*0040*/ 	.short	0x0000
        /*0042*/ 	.short	0x0000
        /*0044*/ 	.byte	0x00, 0xf5, 0x21, 0x00


	//----- nvinfo : EIATTR_SPARSE_MMA_MASK
	.align		4
.L_119:
        /*0048*/ 	.byte	0x03, 0x50
        /*004a*/ 	.short	0x0000


	//----- nvinfo : EIATTR_MAXREG_COUNT
	.align		4
        /*004c*/ 	.byte	0x03, 0x1b
        /*004e*/ 	.short	0x00ff


	//----- nvinfo : EIATTR_MERCURY_ISA_VERSION
	.align		4
        /*0050*/ 	.byte	0x03, 0x5f
        /*0052*/ 	.short	0x0101


	//----- nvinfo : EIATTR_VRC_CTA_INIT_COUNT
	.align		4
        /*0054*/ 	.byte	0x02, 0x4a
	.zero		1
	.zero		1


	//----- nvinfo : EIATTR_EXIT_INSTR_OFFSETS
	.align		4
        /*0058*/ 	.byte	0x04, 0x1c
        /*005a*/ 	.short	(.L_121 - .L_120)


	//   ....[0]....
.L_120:
        /*005c*/ 	.word	0x000000b0


	//   ....[1]....
        /*0060*/ 	.word	0x00000dd0


	//   ....[2]....
        /*0064*/ 	.word	0x00000f30


	//   ....[3]....
        /*0068*/ 	.word	0x00001030


	//   ....[4]....
        /*006c*/ 	.word	0x000010b0


	//----- nvinfo : EIATTR_CBANK_PARAM_SIZE
	.align		4
.L_121:
        /*0070*/ 	.byte	0x03, 0x19
        /*0072*/ 	.short	0x0014


	//----- nvinfo : EIATTR_PARAM_CBANK
	.align		4
        /*0074*/ 	.byte	0x04, 0x0a
        /*0076*/ 	.short	(.L_123 - .L_122)
	.align		4
.L_122:
        /*0078*/ 	.word	index@(.nv.constant0.lud_block_triangular_solve)
        /*007c*/ 	.short	0x0380
        /*007e*/ 	.short	0x0014


	//----- nvinfo : EIATTR_SW_WAR
	.align		4
.L_123:
        /*0080*/ 	.byte	0x04, 0x36
        /*0082*/ 	.short	(.L_125 - .L_124)
.L_124:
        /*0084*/ 	.word	0x00000008
.L_125:


//--------------------- .nv.info.lud_block_scale_v2 --------------------------
	.section	.nv.info.lud_block_scale_v2,"",@"SHT_CUDA_INFO"
	.sectionflags	@""
	.align	4


	//----- nvinfo : EIATTR_CUDA_API_VERSION
	.align		4
        /*0000*/ 	.byte	0x04, 0x37
        /*0002*/ 	.short	(.L_127 - .L_126)
.L_126:
        /*0004*/ 	.word	0x00000082


	//----- nvinfo : EIATTR_KPARAM_INFO
	.align		4
.L_127:
        /*0008*/ 	.byte	0x04, 0x17
        /*000a*/ 	.short	(.L_129 - .L_128)
.L_128:
        /*000c*/ 	.word	0x00000000
        /*0010*/ 	.short	0x0003
        /*0012*/ 	.short	0x0010
        /*0014*/ 	.byte	0x00, 0xf0, 0x11, 0x00


	//----- nvinfo : EIATTR_KPARAM_INFO
	.align		4
.L_129:
        /*0018*/ 	.byte	0x04, 0x17
        /*001a*/ 	.short	(.L_131 - .L_130)
.L_130:
        /*001c*/ 	.word	0x00000000
        /*0020*/ 	.short	0x0002
        /*0022*/ 	.short	0x000c
        /*0024*/ 	.byte	0x00, 0xf0, 0x11, 0x00


	//----- nvinfo : EIATTR_KPARAM_INFO
	.align		4
.L_131:
        /*0028*/ 	.byte	0x04, 0x17
        /*002a*/ 	.short	(.L_133 - .L_132)
.L_132:
        /*002c*/ 	.word	0x00000000
        /*0030*/ 	.short	0x0001
        /*0032*/ 	.short	0x0008
        /*0034*/ 	.byte	0x00, 0xf0, 0x11, 0x00


	//----- nvinfo : EIATTR_KPARAM_INFO
	.align		4
.L_133:
        /*0038*/ 	.byte	0x04, 0x17
        /*003a*/ 	.short	(.L_135 - .L_134)
.L_134:
        /*003c*/ 	.word	0x00000000
        /*0040*/ 	.short	0x0000
        /*0042*/ 	.short	0x0000
        /*0044*/ 	.byte	0x00, 0xf5, 0x21, 0x00


	//----- nvinfo : EIATTR_SPARSE_MMA_MASK
	.align		4
.L_135:
        /*0048*/ 	.byte	0x03, 0x50
        /*004a*/ 	.short	0x0000


	//----- nvinfo : EIATTR_MAXREG_COUNT
	.align		4
        /*004c*/ 	.byte	0x03, 0x1b
        /*004e*/ 	.short	0x00ff


	//----- nvinfo : EIATTR_NUM_BARRIERS
	.align		4
        /*0050*/ 	.byte	0x02, 0x4c
        /*0052*/ 	.byte	0x01
	.zero		1


	//----- nvinfo : EIATTR_MERCURY_ISA_VERSION
	.align		4
        /*0054*/ 	.byte	0x03, 0x5f
        /*0056*/ 	.short	0x0101


	//----- nvinfo : EIATTR_UNUSED_LOAD_BYTE_OFFSET
	.align		4
        /*0058*/ 	.byte	0x04, 0x44
        /*005a*/ 	.short	(.L_137 - .L_136)


	//   ....[0]....
.L_136:
        /*005c*/ 	.word	0x000003c0
        /*0060*/ 	.word	0x0000fff0


	//----- nvinfo : EIATTR_VRC_CTA_INIT_COUNT
	.align		4
.L_137:
        /*0064*/ 	.byte	0x02, 0x4a
	.zero		1
	.zero		1


	//----- nvinfo : EIATTR_EXIT_INSTR_OFFSETS
	.align		4
        /*0068*/ 	.byte	0x04, 0x1c
        /*006a*/ 	.short	(.L_139 - .L_138)


	//   ....[0]....
.L_138:
        /*006c*/ 	.word	0x00000140


	//   ....[1]....
        /*0070*/ 	.word	0x000002b0


	//   ....[2]....
        /*0074*/ 	.word	0x000007b0


	//   ....[3]....
        /*0078*/ 	.word	0x00000a30


	//   ....[4]....
        /*007c*/ 	.word	0x00000bb0


	//   ....[5]....
        /*0080*/ 	.word	0x00000c80


	//----- nvinfo : EIATTR_CRS_STACK_SIZE
	.align		4
.L_139:
        /*0084*/ 	.byte	0x04, 0x1e
        /*0086*/ 	.short	(.L_141 - .L_140)
.L_140:
        /*0088*/ 	.word	0x00000000


	//----- nvinfo : EIATTR_CBANK_PARAM_SIZE
	.align		4
.L_141:
        /*008c*/ 	.byte	0x03, 0x19
        /*008e*/ 	.short	0x0014


	//----- nvinfo : EIATTR_PARAM_CBANK
	.align		4
        /*0090*/ 	.byte	0x04, 0x0a
        /*0092*/ 	.short	(.L_143 - .L_142)
	.align		4
.L_142:
        /*0094*/ 	.word	index@(.nv.constant0.lud_block_scale_v2)
        /*0098*/ 	.short	0x0380
        /*009a*/ 	.short	0x0014


	//----- nvinfo : EIATTR_SW_WAR
	.align		4
.L_143:
        /*009c*/ 	.byte	0x04, 0x36
        /*009e*/ 	.short	(.L_145 - .L_144)
.L_144:
        /*00a0*/ 	.word	0x00000008
.L_145:


//--------------------- .nv.callgraph             --------------------------
	.section	.nv.callgraph,"",@"SHT_CUDA_CALLGRAPH"
	.align	4
	.sectionentsize	8
	.align		4
        /*0000*/ 	.word	0x00000000
	.align		4
        /*0004*/ 	.word	0xffffffff
	.align		4
        /*0008*/ 	.word	0x00000000
	.align		4
        /*000c*/ 	.word	0xfffffffe
	.align		4
        /*0010*/ 	.word	0x00000000
	.align		4
        /*0014*/ 	.word	0xfffffffd
	.align		4
        /*0018*/ 	.word	0x00000000
	.align		4
        /*001c*/ 	.word	0xfffffffc


//--------------------- .text.lud_block_swap_v2   --------------------------
	.section	.text.lud_block_swap_v2,"ax",@progbits
	.align	128
        .global         lud_block_swap_v2
        .type           lud_block_swap_v2,@function
        .size           lud_block_swap_v2,(.L_x_48 - lud_block_swap_v2)
        .other          lud_block_swap_v2,@"STO_CUDA_ENTRY STV_DEFAULT"
lud_block_swap_v2:
.text.lud_block_swap_v2:
[----:B------:R-:W-:Y:S01]  /*0000*/  LDC R1, c[0x0][0x37c] ;  /* 0x0000df00ff017b82 */ /* 0x000fe20000000800 */
[----:B------:R-:W0:Y:S07]  /*0010*/  S2R R3, SR_TID.X ;  /* 0x0000000000037919 */ /* 0x000e2e0000002100 */
[----:B------:R-:W0:Y:S01]  /*0020*/  S2UR UR4, SR_CTAID.X ;  /* 0x00000000000479c3 */ /* 0x000e220000002500 */
[----:B------:R-:W1:Y:S07]  /*0030*/  LDCU UR6, c[0x0][0x388] ;  /* 0x00007100ff0677ac */ /* 0x000e6e0008000800 */
[----:B------:R-:W0:Y:S02]  /*0040*/  LDC R0, c[0x0][0x360] ;  /* 0x0000d800ff007b82 */ /* 0x000e240000000800 */
[----:B0-----:R-:W-:-:S05]  /*0050*/  IMAD R0, R0, UR4, R3 ;  /* 0x0000000400007c24 */ /* 0x001fca000f8e0203 */
[----:B-1----:R-:W-:-:S13]  /*0060*/  ISETP.GE.AND P0, PT, R0, UR6, PT ;  /* 0x0000000600007c0c */ /* 0x002fda000bf06270 */
[----:B------:R-:W-:Y:S05]  /*0070*/  @P0 EXIT ;  /* 0x000000000000094d */ /* 0x000fea0003800000 */
[----:B------:R-:W0:Y:S01]  /*0080*/  LDC R5, c[0x0][0x390] ;  /* 0x0000e400ff057b82 */ /* 0x000e220000000800 */
[----:B------:R-:W1:Y:S07]  /*0090*/  LDCU.64 UR4, c[0x0][0x358] ;  /* 0x00006b00ff0477ac */ /* 0x000e6e0008000a00 */
[----:B------:R-:W2:Y:S08]  /*00a0*/  LDC R7, c[0x0][0x38c] ;  /* 0x0000e300ff077b82 */ /* 0x000eb00000000800 */
[----:B------:R-:W3:Y:S01]  /*00b0*/  LDC.64 R2, c[0x0][0x380] ;  /* 0x0000e000ff027b82 */ /* 0x000ee20000000a00 */
[----:B0-----:R-:W-:-:S02]  /*00c0*/  IMAD R5, R5, UR6, R0 ;  /* 0x0000000605057c24 */ /* 0x001fc4000f8e0200 */
[----:B--2---:R-:W-:Y:S02]  /*00d0*/  IMAD R7, R7, UR6, R0 ;  /* 0x0000000607077c24 */ /* 0x004fe4000f8e0200 */
[----:B---3--:R-:W-:-:S04]  /*00e0*/  IMAD.WIDE R4, R5, 0x4, R2 ;  /* 0x0000000405047825 */ /* 0x008fc800078e0202 */
[----:B------:R-:W-:Y:S01]  /*00f0*/  IMAD.WIDE R2, R7, 0x4, R2 ;  /* 0x0000000407027825 */ /* 0x000fe200078e0202 */
[----:B-1----:R-:W2:Y:S04]  /*0100*/  LDG.E R9, desc[UR4][R4.64] ;  /* 0x0000000404097981 */ /* 0x002ea8000c1e1900 */
[----:B------:R-:W3:Y:S04]  /*0110*/  LDG.E R7, desc[UR4][R2.64] ;  /* 0x0000000402077981 */ /* 0x000ee8000c1e1900 */
[----:B--2---:R-:W-:Y:S04]  /*0120*/  STG.E desc[UR4][R2.64], R9 ;  /* 0x0000000902007986 */ /* 0x004fe8000c101904 */
[----:B---3--:R-:W-:Y:S01]  /*0130*/  STG.E desc[UR4][R4.64], R7 ;  /* 0x0000000704007986 */ /* 0x008fe2000c101904 */
[----:B------:R-:W-:Y:S05]  /*0140*/  EXIT ;  /* 0x000000000000794d */ /* 0x000fea0003800000 */
.L_x_0:
[----:B------:R-:W-:-:S00]  /*0150*/  BRA `(.L_x_0) ;  /* 0xfffffffc00fc7947 */ /* 0x000fc0000383ffff */
[----:B------:R-:W-:-:S00]  /*0160*/  NOP ;  /* 0x0000000000007918 */ /* 0x000fc00000000000 */
        /* <DEDUP_REMOVED lines=9> */
.L_x_48:


//--------------------- .text.lud_block_pivot_L2  --------------------------
	.section	.text.lud_block_pivot_L2,"ax",@progbits
	.align	128
        .global         lud_block_pivot_L2
        .type           lud_block_pivot_L2,@function
        .size           lud_block_pivot_L2,(.L_x_49 - lud_block_pivot_L2)
        .other          lud_block_pivot_L2,@"STO_CUDA_ENTRY STV_DEFAULT"
lud_block_pivot_L2:
.text.lud_block_pivot_L2:
[----:B------:R-:W-:Y:S01]  /*0000*/  LDC R1, c[0x0][0x37c] ;  /* 0x0000df00ff017b82 */ /* 0x000fe20000000800 */
[----:B------:R-:W0:Y:S07]  /*0010*/  S2R R8, SR_TID.X ;  /* 0x0000000000087919 */ /* 0x000e2e0000002100 */
[----:B------:R-:W1:Y:S01]  /*0020*/  S2UR UR5, SR_CgaCtaId ;  /* 0x00000000000579c3 */ /* 0x000e620000008800 */
[----:B------:R-:W2:Y:S01]  /*0030*/  LDCU UR6, c[0x0][0x360] ;  /* 0x00006c00ff0677ac */ /* 0x000ea20008000800 */
[----:B------:R-:W3:Y:S01]  /*0040*/  S2R R0, SR_CTAID.X ;  /* 0x0000000000007919 */ /* 0x000ee20000002500 */
[----:B------:R-:W4:Y:S01]  /*0050*/  LDCU UR7, c[0x0][0x398] ;  /* 0x00007300ff0777ac */ /* 0x000f220008000800 */
[----:B------:R-:W-:Y:S01]  /*0060*/  UMOV UR4, 0x400 ;  /* 0x0000040000047882 */ /* 0x000fe20000000000 */
[----:B--2---:R-:W-:Y:S01]  /*0070*/  IMAD.U32 R7, RZ, RZ, UR6 ;  /* 0x00000006ff077e24 */ /* 0x004fe2000f8e00ff */
[----:B-1----:R-:W-:-:S06]  /*0080*/  ULEA UR4, UR5, UR4, 0x18 ;  /* 0x0000000405047291 */ /* 0x002fcc000f8ec0ff */
[----:B0-----:R-:W-:Y:S01]  /*0090*/  LEA R6, R8, UR4, 0x2 ;  /* 0x0000000408067c11 */ /* 0x001fe2000f8e10ff */
[----:B---3--:R-:W-:-:S04]  /*00a0*/  IMAD R5, R0, UR6, R8 ;  /* 0x0000000600057c24 */ /* 0x008fc8000f8e0208 */
[----:B------:R0:W-:Y:S01]  /*00b0*/  STS [R6], RZ ;  /* 0x000000ff06007388 */ /* 0x0001e20000000800 */
[----:B----4-:R-:W-:-:S13]  /*00c0*/  ISETP.GE.U32.AND P0, PT, R5, UR7, PT ;  /* 0x0000000705007c0c */ /* 0x010fda000bf06070 */
[----:B0-----:R-:W-:Y:S05]  /*00d0*/  @P0 EXIT ;  /* 0x000000000000094d */ /* 0x001fea0003800000 */
[----:B------:R-:W0:Y:S01]  /*00e0*/  LDC.64 R2, c[0x0][0x380] ;  /* 0x0000e000ff027b82 */ /* 0x000e220000000a00 */
[----:B------:R-:W1:Y:S07]  /*00f0*/  LDCU.64 UR6, c[0x0][0x358] ;  /* 0x00006b00ff0677ac */ /* 0x000e6e0008000a00 */
[----:B------:R-:W2:Y:S01]  /*0100*/  LDC.64 R10, c[0x0][0x390] ;  /* 0x0000e400ff0a7b82 */ /* 0x000ea20000000a00 */
[----:B0-----:R-:W-:-:S07]  /*0110*/  IMAD.WIDE.U32 R2, R5, 0x4, R2 ;  /* 0x0000000405027825 */ /* 0x001fce00078e0002 */
[----:B------:R-:W0:Y:S01]  /*0120*/  LDC.64 R4, c[0x0][0x388] ;  /* 0x0000e200ff047b82 */ /* 0x000e220000000a00 */
[----:B-1----:R-:W2:Y:S02]  /*0130*/  LDG.E R2, desc[UR6][R2.64] ;  /* 0x0000000602027981 */ /* 0x002ea4000c1e1900 */
[----:B--2---:R-:W-:-:S04]  /*0140*/  IMAD R9, R2, R10, R11 ;  /* 0x0000000a02097224 */ /* 0x004fc800078e020b */
[----:B0-----:R-:W-:-:S06]  /*0150*/  IMAD.WIDE R4, R9, 0x4, R4 ;  /* 0x0000000409047825 */ /* 0x001fcc00078e0204 */
[----:B------:R-:W2:Y:S01]  /*0160*/  LDG.E R4, desc[UR6][R4.64] ;  /* 0x0000000604047981 */ /* 0x000ea2000c1e1900 */
[C---:B------:R-:W-:Y:S02]  /*0170*/  ISETP.GE.U32.AND P0, PT, R7.reuse, 0x2, PT ;  /* 0x000000020700780c */ /* 0x040fe40003f06070 */
[----:B------:R-:W-:-:S05]  /*0180*/  LEA R11, R7, UR4, 0x2 ;  /* 0x00000004070b7c11 */ /* 0x000fca000f8e10ff */
[----:B------:R-:W-:Y:S02]  /*0190*/  IMAD R13, R8, 0x4, R11 ;  /* 0x00000004080d7824 */ /* 0x000fe400078e020b */
[----:B--2---:R-:W-:-:S05]  /*01a0*/  FADD R9, |R4|, -RZ ;  /* 0x800000ff04097221 */ /* 0x004fca0000000200 */
[----:B------:R0:W-:Y:S04]  /*01b0*/  STS [R6], R9 ;  /* 0x0000000906007388 */ /* 0x0001e80000000800 */
[----:B------:R0:W-:Y:S01]  /*01c0*/  STS [R13], R2 ;  /* 0x000000020d007388 */ /* 0x0001e20000000800 */
[----:B------:R-:W-:Y:S06]  /*01d0*/  BAR.SYNC.DEFER_BLOCKING 0x0 ;  /* 0x0000000000007b1d */ /* 0x000fec0000010000 */
[----:B------:R-:W-:Y:S05]  /*01e0*/  @!P0 BRA `(.L_x_1) ;  /* 0x0000000000448947 */ /* 0x000fea0003800000 */
.L_x_4:
[----:B------:R-:W-:Y:S01]  /*01f0*/  MOV R4, R7 ;  /* 0x0000000700047202 */ /* 0x000fe20000000f00 */
[----:B------:R-:W-:Y:S01]  /*0200*/  BSSY.RECONVERGENT B0, `(.L_x_2) ;  /* 0x000000c000007945 */ /* 0x000fe20003800200 */
[----:B------:R-:W-:-:S04]  /*0210*/  SHF.R.U32.HI R7, RZ, 0x1, R7 ;  /* 0x00000001ff077819 */ /* 0x000fc80000011607 */
[----:B------:R-:W-:-:S13]  /*0220*/  ISETP.GE.U32.AND P0, PT, R8, R7, PT ;  /* 0x000000070800720c */ /* 0x000fda0003f06070 */
[----:B-1----:R-:W-:Y:S05]  /*0230*/  @P0 BRA `(.L_x_3) ;  /* 0x0000000000200947 */ /* 0x002fea0003800000 */
[----:B------:R-:W-:Y:S01]  /*0240*/  IMAD R3, R7, 0x4, R6 ;  /* 0x0000000407037824 */ /* 0x000fe200078e0206 */
[----:B0-----:R-:W-:Y:S05]  /*0250*/  LDS R2, [R6] ;  /* 0x0000000006027984 */ /* 0x001fea0000000800 */
[----:B------:R-:W0:Y:S02]  /*0260*/  LDS R3, [R3] ;  /* 0x0000000003037984 */ /* 0x000e240000000800 */
[----:B0-----:R-:W-:-:S13]  /*0270*/  FSETP.GEU.AND P0, PT, R2, R3, PT ;  /* 0x000000030200720b */ /* 0x001fda0003f0e000 */
[----:B------:R-:W-:Y:S01]  /*0280*/  @!P0 LEA R2, R7, R13, 0x2 ;  /* 0x0000000d07028211 */ /* 0x000fe200078e10ff */
[----:B------:R-:W-:Y:S05]  /*0290*/  @!P0 STS [R6], R3 ;  /* 0x0000000306008388 */ /* 0x000fea0000000800 */
[----:B------:R-:W0:Y:S04]  /*02a0*/  @!P0 LDS R2, [R2] ;  /* 0x0000000002028984 */ /* 0x000e280000000800 */
[----:B0-----:R1:W-:Y:S02]  /*02b0*/  @!P0 STS [R13], R2 ;  /* 0x000000020d008388 */ /* 0x0013e40000000800 */
.L_x_3:
[----:B------:R-:W-:Y:S05]  /*02c0*/  BSYNC.RECONVERGENT B0 ;  /* 0x0000000000007941 */ /* 0x000fea0003800200 */
.L_x_2:
[----:B------:R-:W-:Y:S01]  /*02d0*/  BAR.SYNC.DEFER_BLOCKING 0x0 ;  /* 0x0000000000007b1d */ /* 0x000fe20000010000 */
[----:B------:R-:W-:-:S13]  /*02e0*/  ISETP.GT.U32.AND P0, PT, R4, 0x3, PT ;  /* 0x000000030400780c */ /* 0x000fda0003f04070 */
[----:B------:R-:W-:Y:S05]  /*02f0*/  @P0 BRA `(.L_x_4) ;  /* 0xfffffffc00bc0947 */ /* 0x000fea000383ffff */
.L_x_1:
[----:B------:R-:W-:-:S13]  /*0300*/  ISETP.NE.AND P0, PT, R8, RZ, PT ;  /* 0x000000ff0800720c */ /* 0x000fda0003f05270 */
[----:B------:R-:W-:Y:S05]  /*0310*/  @P0 EXIT ;  /* 0x000000000000094d */ /* 0x000fea0003800000 */
[----:B------:R-:W2:Y:S01]  /*0320*/  LDS R5, [R11] ;  /* 0x000000000b057984 */ /* 0x000ea20000000800 */
[----:B01----:R-:W0:Y:S02]  /*0330*/  LDC.64 R2, c[0x0][0x380] ;  /* 0x0000e000ff027b82 */ /* 0x003e240000000a00 */
[----:B0-----:R-:W-:-:S05]  /*0340*/  IMAD.WIDE.U32 R2, R0, 0x4, R2 ;  /* 0x0000000400027825 */ /* 0x001fca00078e0002 */
[----:B--2---:R-:W-:Y:S01]  /*0350*/  STG.E desc[UR6][R2.64], R5 ;  /* 0x0000000502007986 */ /* 0x004fe2000c101906 */
[----:B------:R-:W-:Y:S05]  /*0360*/  EXIT ;  /* 0x000000000000794d */ /* 0x000fea0003800000 */
.L_x_5:
        /* <DEDUP_REMOVED lines=9> */
.L_x_49:


//--------------------- .text.lud_block_pivot     --------------------------
	.section	.text.lud_block_pivot,"ax",@progbits
	.align	128
        .global         lud_block_pivot
        .type           lud_block_pivot,@function
        .size           lud_block_pivot,(.L_x_50 - lud_block_pivot)
        .other          lud_block_pivot,@"STO_CUDA_ENTRY STV_DEFAULT"
lud_block_pivot:
.text.lud_block_pivot:
[----:B------:R-:W-:Y:S01]  /*0000*/  LDC R1, c[0x0][0x37c] ;  /* 0x0000df00ff017b82 */ /* 0x000fe20000000800 */
[----:B------:R-:W0:Y:S07]  /*0010*/  S2R R6, SR_TID.X ;  /* 0x0000000000067919 */ /* 0x000e2e0000002100 */
[----:B------:R-:W1:Y:S01]  /*0020*/  LDC.64 R8, c[0x0][0x390] ;  /* 0x0000e400ff087b82 */ /* 0x000e620000000a00 */
[----:B------:R-:W2:Y:S01]  /*0030*/  LDCU UR6, c[0x0][0x360] ;  /* 0x00006c00ff0677ac */ /* 0x000ea20008000800 */
[----:B------:R-:W-:Y:S01]  /*0040*/  IMAD.MOV.U32 R3, RZ, RZ, -0x1 ;  /* 0xffffffffff037424 */ /* 0x000fe200078e00ff */
[----:B------:R-:W0:Y:S01]  /*0050*/  S2R R11, SR_CTAID.X ;  /* 0x00000000000b7919 */ /* 0x000e220000002500 */
[----:B------:R-:W-:-:S04]  /*0060*/  UMOV UR4, 0x400 ;  /* 0x0000040000047882 */ /* 0x000fc80000000000 */
[----:B------:R-:W3:Y:S01]  /*0070*/  S2UR UR5, SR_CgaCtaId ;  /* 0x00000000000579c3 */ /* 0x000ee20000008800 */
[----:B--2---:R-:W-:Y:S01]  /*0080*/  IMAD.U32 R7, RZ, RZ, UR6 ;  /* 0x00000006ff077e24 */ /* 0x004fe2000f8e00ff */
[----:B---3--:R-:W-:Y:S01]  /*0090*/  ULEA UR4, UR5, UR4, 0x18 ;  /* 0x0000000405047291 */ /* 0x008fe2000f8ec0ff */
[----:B0-----:R-:W-:-:S03]  /*00a0*/  IMAD R0, R11, UR6, R6 ;  /* 0x000000060b007c24 */ /* 0x001fc6000f8e0206 */
[----:B------:R-:W-:Y:S01]  /*00b0*/  ULEA UR5, UR6, UR4, 0x2 ;  /* 0x0000000406057291 */ /* 0x000fe2000f8e10ff */
[----:B-1----:R-:W-:Y:S01]  /*00c0*/  IMAD.IADD R5, R0, 0x1, R9 ;  /* 0x0000000100057824 */ /* 0x002fe200078e0209 */
[----:B------:R-:W-:-:S04]  /*00d0*/  LEA R0, R6, UR4, 0x2 ;  /* 0x0000000406007c11 */ /* 0x000fc8000f8e10ff */
[----:B------:R-:W-:Y:S02]  /*00e0*/  LEA R4, R6, UR5, 0x2 ;  /* 0x0000000506047c11 */ /* 0x000fe4000f8e10ff */
[----:B------:R-:W-:Y:S01]  /*00f0*/  ISETP.GE.U32.AND P0, PT, R5, R8, PT ;  /* 0x000000080500720c */ /* 0x000fe20003f06070 */
[----:B------:R0:W-:Y:S04]  /*0100*/  STS [R0], RZ ;  /* 0x000000ff00007388 */ /* 0x0001e80000000800 */
[----:B------:R0:W-:Y:S08]  /*0110*/  STS [R4], R3 ;  /* 0x0000000304007388 */ /* 0x0001f00000000800 */
[----:B------:R-:W-:Y:S05]  /*0120*/  @P0 EXIT ;  /* 0x000000000000094d */ /* 0x000fea0003800000 */
[----:B0-----:R-:W0:Y:S01]  /*0130*/  LDC.64 R2, c[0x0][0x388] ;  /* 0x0000e200ff027b82 */ /* 0x001e220000000a00 */
[----:B------:R-:W1:Y:S01]  /*0140*/  LDCU.64 UR6, c[0x0][0x358] ;  /* 0x00006b00ff0677ac */ /* 0x000e620008000a00 */
[----:B------:R-:W-:-:S04]  /*0150*/  IMAD R9, R5, R8, R9 ;  /* 0x0000000805097224 */ /* 0x000fc800078e0209 */
[----:B0-----:R-:W-:-:S06]  /*0160*/  IMAD.WIDE.U32 R2, R9, 0x4, R2 ;  /* 0x0000000409027825 */ /* 0x001fcc00078e0002 */
[----:B-1----:R-:W2:Y:S01]  /*0170*/  LDG.E R2, desc[UR6][R2.64] ;  /* 0x0000000602027981 */ /* 0x002ea2000c1e1900 */
[----:B------:R-:W-:Y:S01]  /*0180*/  ISETP.GE.U32.AND P0, PT, R7, 0x2, PT ;  /* 0x000000020700780c */ /* 0x000fe20003f06070 */
[----:B--2---:R-:W-:-:S05]  /*0190*/  FADD R9, |R2|, -RZ ;  /* 0x800000ff02097221 */ /* 0x004fca0000000200 */
[----:B------:R0:W-:Y:S04]  /*01a0*/  STS [R0], R9 ;  /* 0x0000000900007388 */ /* 0x0001e80000000800 */
[----:B------:R0:W-:Y:S01]  /*01b0*/  STS [R4], R5 ;  /* 0x0000000504007388 */ /* 0x0001e20000000800 */
[----:B------:R-:W-:Y:S06]  /*01c0*/  BAR.SYNC.DEFER_BLOCKING 0x0 ;  /* 0x0000000000007b1d */ /* 0x000fec0000010000 */
[----:B------:R-:W-:Y:S05]  /*01d0*/  @!P0 BRA `(.L_x_6) ;  /* 0x0000000000508947 */ /* 0x000fea0003800000 */
[----:B------:R-:W1:Y:S02]  /*01e0*/  LDCU.64 UR8, c[0x0][0x390] ;  /* 0x00007200ff0877ac */ /* 0x000e640008000a00 */
.L_x_9:
[--C-:B------:R-:W-:Y:S01]  /*01f0*/  IMAD.MOV.U32 R8, RZ, RZ, R7.reuse ;  /* 0x000000ffff087224 */ /* 0x100fe200078e0007 */
[----:B------:R-:W-:Y:S01]  /*0200*/  SHF.R.U32.HI R7, RZ, 0x1, R7 ;  /* 0x00000001ff077819 */ /* 0x000fe20000011607 */
[----:B------:R-:W-:Y:S03]  /*0210*/  BSSY.RECONVERGENT B0, `(.L_x_7) ;  /* 0x000000d000007945 */ /* 0x000fe60003800200 */
[----:B-1----:R-:W-:-:S04]  /*0220*/  IADD3 R2, PT, PT, R7, UR9, R6 ;  /* 0x0000000907027c10 */ /* 0x002fc8000fffe006 */
[----:B------:R-:W-:-:S04]  /*0230*/  ISETP.GE.U32.AND P0, PT, R2, UR8, PT ;  /* 0x0000000802007c0c */ /* 0x000fc8000bf06070 */
[----:B------:R-:W-:-:S13]  /*0240*/  ISETP.GE.U32.OR P0, PT, R6, R7, P0 ;  /* 0x000000070600720c */ /* 0x000fda0000706470 */
[----:B------:R-:W-:Y:S05]  /*0250*/  @P0 BRA `(.L_x_8) ;  /* 0x0000000000200947 */ /* 0x000fea0003800000 */
[----:B------:R-:W-:Y:S01]  /*0260*/  IMAD R3, R7, 0x4, R0 ;  /* 0x0000000407037824 */ /* 0x000fe200078e0200 */
[----:B------:R-:W-:Y:S05]  /*0270*/  LDS R2, [R0] ;  /* 0x0000000000027984 */ /* 0x000fea0000000800 */
[----:B------:R-:W1:Y:S02]  /*0280*/  LDS R3, [R3] ;  /* 0x0000000003037984 */ /* 0x000e640000000800 */
[----:B-1----:R-:W-:-:S13]  /*0290*/  FSETP.GEU.AND P0, PT, R2, R3, PT ;  /* 0x000000030200720b */ /* 0x002fda0003f0e000 */
[----:B------:R-:W-:Y:S01]  /*02a0*/  @!P0 IMAD R2, R7, 0x4, R4 ;  /* 0x0000000407028824 */ /* 0x000fe200078e0204 */
[----:B------:R-:W-:Y:S04]  /*02b0*/  @!P0 STS [R0], R3 ;  /* 0x0000000300008388 */ /* 0x000fe80000000800 */
[----:B0-----:R-:W0:Y:S04]  /*02c0*/  @!P0 LDS R5, [R2] ;  /* 0x0000000002058984 */ /* 0x001e280000000800 */
[----:B0-----:R1:W-:Y:S02]  /*02d0*/  @!P0 STS [R4], R5 ;  /* 0x0000000504008388 */ /* 0x0013e40000000800 */
.L_x_8:
[----:B------:R-:W-:Y:S05]  /*02e0*/  BSYNC.RECONVERGENT B0 ;  /* 0x0000000000007941 */ /* 0x000fea0003800200 */
.L_x_7:
[----:B------:R-:W-:Y:S01]  /*02f0*/  BAR.SYNC.DEFER_BLOCKING 0x0 ;  /* 0x0000000000007b1d */ /* 0x000fe20000010000 */
[----:B------:R-:W-:-:S13]  /*0300*/  ISETP.GT.U32.AND P0, PT, R8, 0x3, PT ;  /* 0x000000030800780c */ /* 0x000fda0003f04070 */
[----:B------:R-:W-:Y:S05]  /*0310*/  @P0 BRA `(.L_x_9) ;  /* 0xfffffffc00b40947 */ /* 0x000fea000383ffff */
.L_x_6:
[----:B------:R-:W-:-:S13]  /*0320*/  ISETP.NE.AND P0, PT, R6, RZ, PT ;  /* 0x000000ff0600720c */ /* 0x000fda0003f05270 */
[----:B------:R-:W-:Y:S05]  /*0330*/  @P0 EXIT ;  /* 0x000000000000094d */ /* 0x000fea0003800000 */
[----:B01----:R-:W0:Y:S01]  /*0340*/  LDS R5, [UR5] ;  /* 0x00000005ff057984 */ /* 0x003e220008000800 */
[----:B------:R-:W1:Y:S02]  /*0350*/  LDC.64 R2, c[0x0][0x380] ;  /* 0x0000e000ff027b82 */ /* 0x000e640000000a00 */
[----:B-1----:R-:W-:-:S05]  /*0360*/  IMAD.WIDE.U32 R2, R11, 0x4, R2 ;  /* 0x000000040b027825 */ /* 0x002fca00078e0002 */
[----:B0-----:R-:W-:Y:S01]  /*0370*/  STG.E desc[UR6][R2.64], R5 ;  /* 0x0000000502007986 */ /* 0x001fe2000c101906 */
[----:B------:R-:W-:Y:S05]  /*0380*/  EXIT ;  /* 0x000000000000794d */ /* 0x000fea0003800000 */
.L_x_10:
        /* <DEDUP_REMOVED lines=15> */
.L_x_50:


//--------------------- .text.lud_block_matrixMultiplication --------------------------
	.section	.text.lud_block_matrixMultiplication,"ax",@progbits
	.align	128
        .global         lud_block_matrixMultiplication
        .type           lud_block_matrixMultiplication,@function
        .size           lud_block_matrixMultiplication,(.L_x_51 - lud_block_matrixMultiplication)
        .other          lud_block_matrixMultiplication,@"STO_CUDA_ENTRY STV_DEFAULT"
lud_block_matrixMultiplication:
.text.lud_block_matrixMultiplication:
[----:B------:R-:W-:Y:S01]  /*0000*/  LDC R1, c[0x0][0x37c] ;  /* 0x0000df00ff017b82 */ /* 0x000fe20000000800 */
[----:B------:R-:W0:Y:S01]  /*0010*/  S2R R3, SR_CTAID.X ;  /* 0x0000000000037919 */ /* 0x000e220000002500 */
[----:B------:R-:W0:Y:S06]  /*0020*/  LDCU UR10, c[0x0][0x360] ;  /* 0x00006c00ff0a77ac */ /* 0x000e2c0008000800 */
[----:B------:R-:W1:Y:S01]  /*0030*/  S2UR UR4, SR_CTAID.Y ;  /* 0x00000000000479c3 */ /* 0x000e620000002600 */
[----:B------:R-:W0:Y:S01]  /*0040*/  S2R R0, SR_TID.X ;  /* 0x0000000000007919 */ /* 0x000e220000002100 */
[----:B------:R-:W2:Y:S01]  /*0050*/  LDCU UR6, c[0x0][0x390] ;  /* 0x00007200ff0677ac */ /* 0x000ea20008000800 */
[----:B------:R-:W1:Y:S01]  /*0060*/  S2R R16, SR_TID.Y ;  /* 0x0000000000107919 */ /* 0x000e620000002200 */
[----:B------:R-:W3:Y:S04]  /*0070*/  LDCU.64 UR8, c[0x0][0x358] ;  /* 0x00006b00ff0877ac */ /* 0x000ee80008000a00 */
[----:B------:R-:W1:Y:S01]  /*0080*/  LDC R5, c[0x0][0x364] ;  /* 0x0000d900ff057b82 */ /* 0x000e620000000800 */
[----:B0-----:R-:W-:-:S07]  /*0090*/  IMAD R4, R3, UR10, R0 ;  /* 0x0000000a03047c24 */ /* 0x001fce000f8e0200 */
[----:B------:R-:W0:Y:S01]  /*00a0*/  LDC.64 R2, c[0x0][0x388] ;  /* 0x0000e200ff027b82 */ /* 0x000e220000000a00 */
[----:B-1----:R-:W-:Y:S01]  /*00b0*/  IMAD R6, R5, UR4, R16 ;  /* 0x0000000405067c24 */ /* 0x002fe2000f8e0210 */
[----:B--2---:R-:W-:-:S04]  /*00c0*/  ISETP.GE.AND P1, PT, R4, UR6, PT ;  /* 0x0000000604007c0c */ /* 0x004fc8000bf26270 */
[----:B------:R-:W-:-:S09]  /*00d0*/  ISETP.GE.AND P0, PT, R6, UR6, PT ;  /* 0x0000000606007c0c */ /* 0x000fd2000bf06270 */
[----:B------:R-:W1:Y:S08]  /*00e0*/  @!P1 LDC.64 R14, c[0x0][0x380] ;  /* 0x0000e000ff0e9b82 */ /* 0x000e700000000a00 */
[----:B------:R-:W2:Y:S01]  /*00f0*/  @!P0 LDC.64 R10, c[0x0][0x380] ;  /* 0x0000e000ff0a8b82 */ /* 0x000ea20000000a00 */
[----:B0-----:R-:W-:Y:S02]  /*0100*/  IADD3 R7, PT, PT, R4, UR10, R3 ;  /* 0x0000000a04077c10 */ /* 0x001fe4000fffe003 */
[----:B------:R-:W-:-:S02]  /*0110*/  @!P1 IADD3 R8, PT, PT, R16, R3, RZ ;  /* 0x0000000310089210 */ /* 0x000fc40007ffe0ff */
[-C--:B------:R-:W-:Y:S02]  /*0120*/  IADD3 R9, PT, PT, R6, R3.reuse, R5 ;  /* 0x0000000306097210 */ /* 0x080fe40007ffe005 */
[----:B------:R-:W-:Y:S01]  /*0130*/  @!P0 IADD3 R3, PT, PT, R0, R3, RZ ;  /* 0x0000000300038210 */ /* 0x000fe20007ffe0ff */
[-C--:B------:R-:W-:Y:S02]  /*0140*/  @!P1 IMAD R13, R8, R2.reuse, R7 ;  /* 0x00000002080d9224 */ /* 0x080fe400078e0207 */
[----:B------:R-:W-:Y:S02]  /*0150*/  IMAD.MOV.U32 R8, RZ, RZ, RZ ;  /* 0x000000ffff087224 */ /* 0x000fe400078e00ff */
[----:B------:R-:W-:Y:S02]  /*0160*/  @!P0 IMAD R3, R9, R2, R3 ;  /* 0x0000000209038224 */ /* 0x000fe400078e0203 */
[----:B-1----:R-:W-:-:S05]  /*0170*/  @!P1 IMAD.WIDE.U32 R14, R13, 0x4, R14 ;  /* 0x000000040d0e9825 */ /* 0x002fca00078e000e */
[----:B---3--:R-:W3:Y:S01]  /*0180*/  @!P1 LDG.E R8, desc[UR8][R14.64] ;  /* 0x000000080e089981 */ /* 0x008ee2000c1e1900 */
[----:B--2---:R-:W-:-:S04]  /*0190*/  @!P0 IMAD.WIDE.U32 R12, R3, 0x4, R10 ;  /* 0x00000004030c8825 */ /* 0x004fc800078e000a */
[----:B------:R-:W-:-:S06]  /*01a0*/  HFMA2 R3, -RZ, RZ, 0, 0 ;  /* 0x00000000ff037431 */ /* 0x000fcc00000001ff */
[----:B------:R-:W2:Y:S01]  /*01b0*/  @!P0 LDG.E R3, desc[UR8][R12.64] ;  /* 0x000000080c038981 */ /* 0x000ea2000c1e1900 */
[----:B------:R-:W0:Y:S01]  /*01c0*/  S2UR UR5, SR_CgaCtaId ;  /* 0x00000000000579c3 */ /* 0x000e220000008800 */
[C---:B------:R-:W-:Y:S01]  /*01d0*/  IMAD R19, R5.reuse, UR10, RZ ;  /* 0x0000000a05137c24 */ /* 0x040fe2000f8e02ff */
[----:B------:R-:W-:Y:S01]  /*01e0*/  UMOV UR4, 0x400 ;  /* 0x0000040000047882 */ /* 0x000fe20000000000 */
[----:B------:R-:W-:-:S03]  /*01f0*/  IMAD R11, R5, R16, RZ ;  /* 0x00000010050b7224 */ /* 0x000fc600078e02ff */
[----:B------:R-:W-:Y:S02]  /*0200*/  SHF.L.U32 R19, R19, 0x2, RZ ;  /* 0x0000000213137819 */ /* 0x000fe400000006ff */
[----:B------:R-:W-:Y:S02]  /*0210*/  VIMNMX R6, PT, PT, R4, R6, !PT ;  /* 0x0000000604067248 */ /* 0x000fe40007fe0100 */
[----:B------:R-:W-:Y:S02]  /*0220*/  IADD3 R17, PT, PT, R11, R0, RZ ;  /* 0x000000000b117210 */ /* 0x000fe40007ffe0ff */
[----:B------:R-:W-:Y:S01]  /*0230*/  ISETP.GE.AND P0, PT, R6, UR6, PT ;  /* 0x0000000606007c0c */ /* 0x000fe2000bf06270 */
[----:B0-----:R-:W-:-:S06]  /*0240*/  ULEA UR5, UR5, UR4, 0x18 ;  /* 0x0000000405057291 */ /* 0x001fcc000f8ec0ff */
[----:B------:R-:W-:Y:S02]  /*0250*/  IADD3 R4, PT, PT, R19, UR5, RZ ;  /* 0x0000000513047c10 */ /* 0x000fe4000fffe0ff */
[----:B------:R-:W-:-:S03]  /*0260*/  LEA R6, R17, UR5, 0x2 ;  /* 0x0000000511067c11 */ /* 0x000fc6000f8e10ff */
[----:B------:R-:W-:Y:S02]  /*0270*/  IMAD R17, R17, 0x4, R4 ;  /* 0x0000000411117824 */ /* 0x000fe400078e0204 */
[----:B--2---:R0:W-:Y:S04]  /*0280*/  STS [R6], R3 ;  /* 0x0000000306007388 */ /* 0x0041e80000000800 */
[----:B---3--:R0:W-:Y:S01]  /*0290*/  STS [R17], R8 ;  /* 0x0000000811007388 */ /* 0x0081e20000000800 */
[----:B------:R-:W-:Y:S06]  /*02a0*/  BAR.SYNC.DEFER_BLOCKING 0x0 ;  /* 0x0000000000007b1d */ /* 0x000fec0000010000 */
[----:B------:R-:W-:Y:S05]  /*02b0*/  @P0 EXIT ;  /* 0x000000000000094d */ /* 0x000fea0003800000 */
[----:B------:R-:W-:Y:S01]  /*02c0*/  UISETP.GE.U32.AND UP0, UPT, UR10, 0x8, UPT ;  /* 0x000000080a00788c */ /* 0x000fe2000bf06070 */
[----:B0-----:R-:W-:Y:S01]  /*02d0*/  MOV R3, RZ ;  /* 0x000000ff00037202 */ /* 0x001fe20000000f00 */
[----:B------:R-:W-:Y:S01]  /*02e0*/  ULOP3.LUT UR7, UR10, 0x7, URZ, 0xc0, !UPT ;  /* 0x000000070a077892 */ /* 0x000fe2000f8ec0ff */
[----:B------:R-:W-:-:S06]  /*02f0*/  UMOV UR4, URZ ;  /* 0x000000ff00047c82 */ /* 0x000fcc0008000000 */
[----:B------:R-:W-:Y:S05]  /*0300*/  BRA.U !UP0, `(.L_x_11) ;  /* 0x0000000108b07547 */ /* 0x000fea000b800000 */
[----:B------:R-:W-:Y:S01]  /*0310*/  LEA R6, R0, R19, 0x2 ;  /* 0x0000001300067211 */ /* 0x000fe200078e10ff */
[----:B------:R-:W-:Y:S01]  /*0320*/  ULOP3.LUT UR6, UR10, 0xfffffff8, URZ, 0xc0, !UPT ;  /* 0xfffffff80a067892 */ /* 0x000fe2000f8ec0ff */
[----:B------:R-:W-:Y:S01]  /*0330*/  LEA R8, R11, UR5, 0x2 ;  /* 0x000000050b087c11 */ /* 0x000fe2000f8e10ff */
[----:B------:R-:W-:Y:S01]  /*0340*/  ULOP3.LUT UR4, UR10, 0x7f8, URZ, 0xc0, !UPT ;  /* 0x000007f80a047892 */ /* 0x000fe2000f8ec0ff */
[----:B------:R-:W-:Y:S01]  /*0350*/  MOV R3, RZ ;  /* 0x000000ff00037202 */ /* 0x000fe20000000f00 */
[----:B------:R-:W-:Y:S01]  /*0360*/  VIADD R6, R6, UR5 ;  /* 0x0000000506067c36 */ /* 0x000fe20008000000 */
[----:B------:R-:W-:Y:S01]  /*0370*/  IADD3 R8, PT, PT, R8, 0x10, RZ ;  /* 0x0000001008087810 */ /* 0x000fe20007ffe0ff */
[----:B------:R-:W-:-:S12]  /*0380*/  UIADD3 UR6, UPT, UPT, -UR6, URZ, URZ ;  /* 0x000000ff06067290 */ /* 0x000fd8000fffe1ff */
.L_x_12:
[C---:B------:R-:W-:Y:S01]  /*0390*/  LEA R14, R5.reuse, R6, 0x2 ;  /* 0x00000006050e7211 */ /* 0x040fe200078e10ff */
[----:B------:R-:W-:Y:S01]  /*03a0*/  LDS R24, [R8+-0x10] ;  /* 0xfffff00008187984 */ /* 0x000fe20000000800 */
[----:B------:R-:W-:Y:S02]  /*03b0*/  UIADD3 UR6, UPT, UPT, UR6, 0x8, URZ ;  /* 0x0000000806067890 */ /* 0x000fe4000fffe0ff */
[----:B------:R-:W-:Y:S01]  /*03c0*/  LEA R16, R5, R14, 0x2 ;  /* 0x0000000e05107211 */ /* 0x000fe200078e10ff */
[----:B------:R0:W1:Y:S01]  /*03d0*/  LDS R22, [R6] ;  /* 0x0000000006167984 */ /* 0x0000620000000800 */
[----:B------:R-:W-:-:S03]  /*03e0*/  UISETP.NE.AND UP0, UPT, UR6, URZ, UPT ;  /* 0x000000ff0600728c */ /* 0x000fc6000bf05270 */
[----:B------:R-:W-:Y:S01]  /*03f0*/  LDS R10, [R8+-0xc] ;  /* 0xfffff400080a7984 */ /* 0x000fe20000000800 */
[----:B------:R-:W-:-:S03]  /*0400*/  IMAD R26, R5, 0x4, R16 ;  /* 0x00000004051a7824 */ /* 0x000fc600078e0210 */
[----:B------:R-:W2:Y:S01]  /*0410*/  LDS R23, [R14] ;  /* 0x000000000e177984 */ /* 0x000ea20000000800 */
[C---:B0-----:R-:W-:Y:S02]  /*0420*/  LEA R6, R5.reuse, R6, 0x5 ;  /* 0x0000000605067211 */ /* 0x041fe400078e28ff */
[C---:B------:R-:W-:Y:S01]  /*0430*/  LEA R28, R5.reuse, R26, 0x2 ;  /* 0x0000001a051c7211 */ /* 0x040fe200078e10ff */
[----:B------:R-:W-:Y:S03]  /*0440*/  LDS R12, [R8+-0x8] ;  /* 0xfffff800080c7984 */ /* 0x000fe60000000800 */
[C---:B------:R-:W-:Y:S01]  /*0450*/  LEA R19, R5.reuse, R28, 0x2 ;  /* 0x0000001c05137211 */ /* 0x040fe200078e10ff */
[----:B------:R-:W0:Y:S03]  /*0460*/  LDS R25, [R16] ;  /* 0x0000000010197984 */ /* 0x000e260000000800 */
[C---:B------:R-:W-:Y:S01]  /*0470*/  LEA R17, R5.reuse, R19, 0x2 ;  /* 0x0000001305117211 */ /* 0x040fe200078e10ff */
[----:B------:R-:W-:Y:S04]  /*0480*/  LDS R13, [R8+-0x4] ;  /* 0xfffffc00080d7984 */ /* 0x000fe80000000800 */
[----:B------:R-:W3:Y:S01]  /*0490*/  LDS R26, [R26] ;  /* 0x000000001a1a7984 */ /* 0x000ee20000000800 */
[----:B------:R-:W-:-:S03]  /*04a0*/  IMAD R15, R5, 0x4, R17 ;  /* 0x00000004050f7824 */ /* 0x000fc600078e0211 */
[----:B------:R-:W-:Y:S04]  /*04b0*/  LDS R20, [R8] ;  /* 0x0000000008147984 */ /* 0x000fe80000000800 */
[----:B------:R-:W4:Y:S04]  /*04c0*/  LDS R21, [R28] ;  /* 0x000000001c157984 */ /* 0x000f280000000800 */
[----:B------:R-:W-:Y:S04]  /*04d0*/  LDS R18, [R8+0x4] ;  /* 0x0000040008127984 */ /* 0x000fe80000000800 */
[----:B------:R-:W5:Y:S01]  /*04e0*/  LDS R19, [R19] ;  /* 0x0000000013137984 */ /* 0x000f620000000800 */
[----:B-1----:R-:W-:-:S03]  /*04f0*/  FFMA R3, R24, R22, R3 ;  /* 0x0000001618037223 */ /* 0x002fc60000000003 */
[----:B------:R-:W-:Y:S04]  /*0500*/  LDS R17, [R17] ;  /* 0x0000000011117984 */ /* 0x000fe80000000800 */
[----:B------:R-:W1:Y:S01]  /*0510*/  LDS R16, [R8+0x8] ;  /* 0x0000080008107984 */ /* 0x000e620000000800 */
[----:B--2---:R-:W-:-:S03]  /*0520*/  FFMA R3, R10, R23, R3 ;  /* 0x000000170a037223 */ /* 0x004fc60000000003 */
[----:B------:R-:W-:Y:S04]  /*0530*/  LDS R15, [R15] ;  /* 0x000000000f0f7984 */ /* 0x000fe80000000800 */
[----:B------:R2:W1:Y:S01]  /*0540*/  LDS R14, [R8+0xc] ;  /* 0x00000c00080e7984 */ /* 0x0004620000000800 */
[----:B0-----:R-:W-:-:S04]  /*0550*/  FFMA R12, R12, R25, R3 ;  /* 0x000000190c0c7223 */ /* 0x001fc80000000003 */
[----:B---3--:R-:W-:Y:S01]  /*0560*/  FFMA R13, R13, R26, R12 ;  /* 0x0000001a0d0d7223 */ /* 0x008fe2000000000c */
[----:B--2---:R-:W-:-:S03]  /*0570*/  IADD3 R8, PT, PT, R8, 0x20, RZ ;  /* 0x0000002008087810 */ /* 0x004fc60007ffe0ff */
[----:B----4-:R-:W-:-:S04]  /*0580*/  FFMA R13, R20, R21, R13 ;  /* 0x00000015140d7223 */ /* 0x010fc8000000000d */
[----:B-----5:R-:W-:-:S04]  /*0590*/  FFMA R13, R18, R19, R13 ;  /* 0x00000013120d7223 */ /* 0x020fc8000000000d */
[----:B-1----:R-:W-:-:S04]  /*05a0*/  FFMA R13, R16, R17, R13 ;  /* 0x00000011100d7223 */ /* 0x002fc8000000000d */
[----:B------:R-:W-:Y:S01]  /*05b0*/  FFMA R3, R14, R15, R13 ;  /* 0x0000000f0e037223 */ /* 0x000fe2000000000d */
[----:B------:R-:W-:Y:S06]  /*05c0*/  BRA.U UP0, `(.L_x_12) ;  /* 0xfffffffd00707547 */ /* 0x000fec000b83ffff */
.L_x_11:
[----:B------:R-:W-:Y:S01]  /*05d0*/  UISETP.NE.AND UP0, UPT, UR7, URZ, UPT ;  /* 0x000000ff0700728c */ /* 0x000fe2000bf05270 */
[----:B------:R-:W-:-:S08]  /*05e0*/  IMAD R2, R9, R2, R7 ;  /* 0x0000000209027224 */ /* 0x000fd000078e0207 */
[----:B------:R-:W-:Y:S05]  /*05f0*/  BRA.U !UP0, `(.L_x_13) ;  /* 0x0000000108c47547 */ /* 0x000fea000b800000 */
[----:B------:R-:W-:Y:S02]  /*0600*/  UISETP.GE.U32.AND UP0, UPT, UR7, 0x4, UPT ;  /* 0x000000040700788c */ /* 0x000fe4000bf06070 */
[----:B------:R-:W-:-:S04]  /*0610*/  ULOP3.LUT UR6, UR10, 0x3, URZ, 0xc0, !UPT ;  /* 0x000000030a067892 */ /* 0x000fc8000f8ec0ff */
[----:B------:R-:W-:-:S03]  /*0620*/  UISETP.NE.AND UP1, UPT, UR6, URZ, UPT ;  /* 0x000000ff0600728c */ /* 0x000fc6000bf25270 */
[----:B------:R-:W-:Y:S08]  /*0630*/  BRA.U !UP0, `(.L_x_14) ;  /* 0x0000000108507547 */ /* 0x000ff0000b800000 */
[----:B------:R-:W-:Y:S01]  /*0640*/  IMAD R7, R5, UR4, R0 ;  /* 0x0000000405077c24 */ /* 0x000fe2000f8e0200 */
[----:B------:R-:W-:Y:S01]  /*0650*/  IADD3 R6, PT, PT, R11, UR4, RZ ;  /* 0x000000040b067c10 */ /* 0x000fe2000fffe0ff */
[----:B------:R-:W-:Y:S02]  /*0660*/  UIADD3 UR4, UPT, UPT, UR4, 0x4, URZ ;  /* 0x0000000404047890 */ /* 0x000fe4000fffe0ff */
[----:B------:R-:W-:Y:S01]  /*0670*/  IMAD R10, R7, 0x4, R4 ;  /* 0x00000004070a7824 */ /* 0x000fe200078e0204 */
[----:B------:R-:W-:-:S04]  /*0680*/  LEA R6, R6, UR5, 0x2 ;  /* 0x0000000506067c11 */ /* 0x000fc8000f8e10ff */
[C---:B------:R-:W-:Y:S01]  /*0690*/  LEA R14, R5.reuse, R10, 0x2 ;  /* 0x0000000a050e7211 */ /* 0x040fe200078e10ff */
[----:B------:R-:W-:Y:S03]  /*06a0*/  LDS R7, [R10] ;  /* 0x000000000a077984 */ /* 0x000fe60000000800 */
[C---:B------:R-:W-:Y:S01]  /*06b0*/  LEA R18, R5.reuse, R14, 0x2 ;  /* 0x0000000e05127211 */ /* 0x040fe200078e10ff */
[----:B------:R-:W0:Y:S03]  /*06c0*/  LDS R8, [R6] ;  /* 0x0000000006087984 */ /* 0x000e260000000800 */
[----:B------:R-:W-:Y:S01]  /*06d0*/  LEA R9, R5, R18, 0x2 ;  /* 0x0000001205097211 */ /* 0x000fe200078e10ff */
[----:B------:R-:W-:Y:S04]  /*06e0*/  LDS R12, [R6+0x4] ;  /* 0x00000400060c7984 */ /* 0x000fe80000000800 */
[----:B------:R-:W1:Y:S04]  /*06f0*/  LDS R14, [R14] ;  /* 0x000000000e0e7984 */ /* 0x000e680000000800 */
[----:B------:R-:W-:Y:S04]  /*0700*/  LDS R16, [R6+0x8] ;  /* 0x0000080006107984 */ /* 0x000fe80000000800 */
[----:B------:R-:W2:Y:S04]  /*0710*/  LDS R18, [R18] ;  /* 0x0000000012127984 */ /* 0x000ea80000000800 */
[----:B------:R-:W-:Y:S04]  /*0720*/  LDS R20, [R6+0xc] ;  /* 0x00000c0006147984 */ /* 0x000fe80000000800 */
[----:B------:R-:W3:Y:S01]  /*0730*/  LDS R9, [R9] ;  /* 0x0000000009097984 */ /* 0x000ee20000000800 */
[----:B0-----:R-:W-:-:S04]  /*0740*/  FFMA R7, R8, R7, R3 ;  /* 0x0000000708077223 */ /* 0x001fc80000000003 */
[----:B-1----:R-:W-:-:S04]  /*0750*/  FFMA R7, R12, R14, R7 ;  /* 0x0000000e0c077223 */ /* 0x002fc80000000007 */
[----:B--2---:R-:W-:-:S04]  /*0760*/  FFMA R7, R16, R18, R7 ;  /* 0x0000001210077223 */ /* 0x004fc80000000007 */
[----:B---3--:R-:W-:-:S07]  /*0770*/  FFMA R3, R20, R9, R7 ;  /* 0x0000000914037223 */ /* 0x008fce0000000007 */
.L_x_14:
[----:B------:R-:W-:Y:S05]  /*0780*/  BRA.U !UP1, `(.L_x_13) ;  /* 0x0000000109607547 */ /* 0x000fea000b800000 */
[----:B------:R-:W-:Y:S02]  /*0790*/  UISETP.NE.AND UP0, UPT, UR6, 0x1, UPT ;  /* 0x000000010600788c */ /* 0x000fe4000bf05270 */
[----:B------:R-:W-:-:S04]  /*07a0*/  ULOP3.LUT UR7, UR10, 0x1, URZ, 0xc0, !UPT ;  /* 0x000000010a077892 */ /* 0x000fc8000f8ec0ff */
[----:B------:R-:W-:-:S03]  /*07b0*/  UISETP.NE.U32.AND UP1, UPT, UR7, 0x1, UPT ;  /* 0x000000010700788c */ /* 0x000fc6000bf25070 */
[----:B------:R-:W-:Y:S08]  /*07c0*/  BRA.U !UP0, `(.L_x_15) ;  /* 0x0000000108307547 */ /* 0x000ff0000b800000 */
[----:B------:R-:W-:Y:S02]  /*07d0*/  IMAD R7, R5, UR4, R0 ;  /* 0x0000000405077c24 */ /* 0x000fe4000f8e0200 */
[----:B------:R-:W-:Y:S01]  /*07e0*/  VIADD R6, R11, UR4 ;  /* 0x000000040b067c36 */ /* 0x000fe20008000000 */
[----:B------:R-:W-:Y:S02]  /*07f0*/  UIADD3 UR4, UPT, UPT, UR4, 0x2, URZ ;  /* 0x0000000204047890 */ /* 0x000fe4000fffe0ff */
[----:B------:R-:W-:Y:S02]  /*0800*/  LEA R10, R7, R4, 0x2 ;  /* 0x00000004070a7211 */ /* 0x000fe400078e10ff */
[----:B------:R-:W-:Y:S02]  /*0810*/  LEA R6, R6, UR5, 0x2 ;  /* 0x0000000506067c11 */ /* 0x000fe4000f8e10ff */
[----:B------:R-:W-:Y:S01]  /*0820*/  LEA R9, R5, R10, 0x2 ;  /* 0x0000000a05097211 */ /* 0x000fe200078e10ff */
[----:B------:R-:W-:Y:S04]  /*0830*/  LDS R7, [R10] ;  /* 0x000000000a077984 */ /* 0x000fe80000000800 */
[----:B------:R-:W0:Y:S04]  /*0840*/  LDS R8, [R6] ;  /* 0x0000000006087984 */ /* 0x000e280000000800 */
[----:B------:R-:W-:Y:S04]  /*0850*/  LDS R12, [R6+0x4] ;  /* 0x00000400060c7984 */ /* 0x000fe80000000800 */
[----:B------:R-:W1:Y:S01]  /*0860*/  LDS R9, [R9] ;  /* 0x0000000009097984 */ /* 0x000e620000000800 */
[----:B0-----:R-:W-:-:S04]  /*0870*/  FFMA R3, R8, R7, R3 ;  /* 0x0000000708037223 */ /* 0x001fc80000000003 */
[----:B-1----:R-:W-:-:S07]  /*0880*/  FFMA R3, R12, R9, R3 ;  /* 0x000000090c037223 */ /* 0x002fce0000000003 */
.L_x_15:
[----:B------:R-:W-:Y:S05]  /*0890*/  BRA.U UP1, `(.L_x_13) ;  /* 0x00000001011c7547 */ /* 0x000fea000b800000 */
[----:B------:R-:W-:Y:S01]  /*08a0*/  IMAD R5, R5, UR4, R0 ;  /* 0x0000000405057c24 */ /* 0x000fe2000f8e0200 */
[----:B------:R-:W-:-:S04]  /*08b0*/  IADD3 R11, PT, PT, R11, UR4, RZ ;  /* 0x000000040b0b7c10 */ /* 0x000fc8000fffe0ff */
[----:B------:R-:W-:Y:S02]  /*08c0*/  LEA R5, R5, R4, 0x2 ;  /* 0x0000000405057211 */ /* 0x000fe400078e10ff */
[----:B------:R-:W-:-:S04]  /*08d0*/  LEA R11, R11, UR5, 0x2 ;  /* 0x000000050b0b7c11 */ /* 0x000fc8000f8e10ff */
[----:B------:R-:W-:Y:S04]  /*08e0*/  LDS R5, [R5] ;  /* 0x0000000005057984 */ /* 0x000fe80000000800 */
[----:B------:R-:W0:Y:S02]  /*08f0*/  LDS R0, [R11] ;  /* 0x000000000b007984 */ /* 0x000e240000000800 */
[----:B0-----:R-:W-:-:S07]  /*0900*/  FFMA R3, R0, R5, R3 ;  /* 0x0000000500037223 */ /* 0x001fce0000000003 */
.L_x_13:
[----:B------:R-:W0:Y:S02]  /*0910*/  LDC.64 R4, c[0x0][0x380] ;  /* 0x0000e000ff047b82 */ /* 0x000e240000000a00 */
[----:B0-----:R-:W-:-:S06]  /*0920*/  IMAD.WIDE R4, R2, 0x4, R4 ;  /* 0x0000000402047825 */ /* 0x001fcc00078e0204 */
[----:B------:R-:W-:Y:S06]  /*0930*/  BAR.SYNC.DEFER_BLOCKING 0x0 ;  /* 0x0000000000007b1d */ /* 0x000fec0000010000 */
[----:B------:R-:W2:Y:S02]  /*0940*/  LDG.E R0, desc[UR8][R4.64] ;  /* 0x0000000804007981 */ /* 0x000ea4000c1e1900 */
[----:B--2---:R-:W-:-:S05]  /*0950*/  FADD R3, R0, -R3 ;  /* 0x8000000300037221 */ /* 0x004fca0000000000 */
[----:B------:R-:W-:Y:S01]  /*0960*/  STG.E desc[UR8][R4.64], R3 ;  /* 0x0000000304007986 */ /* 0x000fe2000c101908 */
[----:B------:R-:W-:Y:S05]  /*0970*/  EXIT ;  /* 0x000000000000794d */ /* 0x000fea0003800000 */
.L_x_16:
        /* <DEDUP_REMOVED lines=16> */
.L_x_51:


//--------------------- .text.lud_block_triangular_solve --------------------------
	.section	.text.lud_block_triangular_solve,"ax",@progbits
	.align	128
        .global         lud_block_triangular_solve
        .type           lud_block_triangular_solve,@function
        .size           lud_block_triangular_solve,(.L_x_52 - lud_block_triangular_solve)
        .other          lud_block_triangular_solve,@"STO_CUDA_ENTRY STV_DEFAULT"
lud_block_triangular_solve:
.text.lud_block_triangular_solve:
[----:B------:R-:W-:Y:S01]  /*0000*/  LDC R1, c[0x0][0x37c] ;  /* 0x0000df00ff017b82 */ /* 0x000fe20000000800 */
[----:B------:R-:W0:Y:S07]  /*0010*/  S2R R6, SR_TID.X ;  /* 0x0000000000067919 */ /* 0x000e2e0000002100 */
[----:B------:R-:W1:Y:S01]  /*0020*/  S2UR UR5, SR_CTAID.X ;  /* 0x00000000000579c3 */ /* 0x000e620000002500 */
[----:B------:R-:W1:Y:S07]  /*0030*/  LDCU UR4, c[0x0][0x360] ;  /* 0x00006c00ff0477ac */ /* 0x000e6e0008000800 */
[----:B------:R-:W0:Y:S08]  /*0040*/  LDC.64 R2, c[0x0][0x388] ;  /* 0x0000e200ff027b82 */ /* 0x000e300000000a00 */
[----:B------:R-:W2:Y:S01]  /*0050*/  LDC R0, c[0x0][0x390] ;  /* 0x0000e400ff007b82 */ /* 0x000ea20000000800 */
[----:B-1----:R-:W-:-:S06]  /*0060*/  UIMAD UR5, UR5, UR4, URZ ;  /* 0x00000004050572a4 */ /* 0x002fcc000f8e02ff */
[----:B0-----:R-:W-:Y:S02]  /*0070*/  IADD3 R3, PT, PT, R3, UR5, R6 ;  /* 0x0000000503037c10 */ /* 0x001fe4000fffe006 */
[----:B--2---:R-:W-:Y:S02]  /*0080*/  ISETP.GE.AND P0, PT, R0, 0x1, PT ;  /* 0x000000010000780c */ /* 0x004fe40003f06270 */
[----:B------:R-:W-:-:S04]  /*0090*/  IADD3 R3, PT, PT, R3, R0, RZ ;  /* 0x0000000003037210 */ /* 0x000fc80007ffe0ff */
[----:B------:R-:W-:-:S13]  /*00a0*/  ISETP.GE.OR P0, PT, R3, R2, !P0 ;  /* 0x000000020300720c */ /* 0x000fda0004706670 */
[----:B------:R-:W-:Y:S05]  /*00b0*/  @P0 EXIT ;  /* 0x000000000000094d */ /* 0x000fea0003800000 */
[----:B------:R-:W0:Y:S01]  /*00c0*/  S2UR UR6, SR_CgaCtaId ;  /* 0x00000000000679c3 */ /* 0x000e220000008800 */
[----:B------:R-:W-:Y:S01]  /*00d0*/  UMOV UR4, 0x400 ;  /* 0x0000040000047882 */ /* 0x000fe20000000000 */
[----:B------:R-:W-:Y:S01]  /*00e0*/  IMAD R0, R6, R0, RZ ;  /* 0x0000000006007224 */ /* 0x000fe200078e02ff */
[----:B------:R-:W-:Y:S01]  /*00f0*/  PRMT R8, RZ, 0x7610, R8 ;  /* 0x00007610ff087816 */ /* 0x000fe20000000008 */
[----:B------:R-:W1:Y:S01]  /*0100*/  LDCU.64 UR10, c[0x0][0x358] ;  /* 0x00006b00ff0a77ac */ /* 0x000e620008000a00 */
[----:B------:R-:W-:Y:S01]  /*0110*/  PRMT R9, RZ, 0x7610, R9 ;  /* 0x00007610ff097816 */ /* 0x000fe20000000009 */
[----:B0-----:R-:W-:-:S03]  /*0120*/  ULEA UR6, UR6, UR4, 0x18 ;  /* 0x0000000406067291 */ /* 0x001fc6000f8ec0ff */
[----:B------:R-:W-:-:S03]  /*0130*/  UMOV UR4, URZ ;  /* 0x000000ff00047c82 */ /* 0x000fc60008000000 */
[----:B------:R-:W-:-:S04]  /*0140*/  LEA R7, R0, UR6, 0x2 ;  /* 0x0000000600077c11 */ /* 0x000fc8000f8e10ff */
[----:B-1----:R-:W-:-:S07]  /*0150*/  IADD3 R14, PT, PT, R7, 0x20, RZ ;  /* 0x00000020070e7810 */ /* 0x002fce0007ffe0ff */
.L_x_22:
[----:B------:R-:W0:Y:S08]  /*0160*/  LDC.64 R10, c[0x0][0x388] ;  /* 0x0000e200ff0a7b82 */ /* 0x000e300000000a00 */
[----:B------:R-:W1:Y:S01]  /*0170*/  LDC.64 R12, c[0x0][0x380] ;  /* 0x0000e000ff0c7b82 */ /* 0x000e620000000a00 */
[----:B0-----:R-:W-:-:S05]  /*0180*/  IADD3 R2, PT, PT, R11, UR4, RZ ;  /* 0x000000040b027c10 */ /* 0x001fca000fffe0ff */
[----:B------:R-:W-:-:S04]  /*0190*/  IMAD R19, R2, R10, R3 ;  /* 0x0000000a02137224 */ /* 0x000fc800078e0203 */
[----:B-1----:R-:W-:-:S06]  /*01a0*/  IMAD.WIDE R18, R19, 0x4, R12 ;  /* 0x0000000413127825 */ /* 0x002fcc00078e020c */
[----:B------:R0:W5:Y:S01]  /*01b0*/  LDG.E R18, desc[UR10][R18.64] ;  /* 0x0000000a12127981 */ /* 0x000162000c1e1900 */
[----:B------:R-:W-:-:S09]  /*01c0*/  UISETP.NE.AND UP0, UPT, UR4, URZ, UPT ;  /* 0x000000ff0400728c */ /* 0x000fd2000bf05270 */
[----:B0-----:R-:W-:Y:S05]  /*01d0*/  BRA.U !UP0, `(.L_x_17) ;  /* 0x0000000908387547 */ /* 0x001fea000b800000 */
[----:B------:R-:W-:Y:S01]  /*01e0*/  UISETP.GE.U32.AND UP1, UPT, UR4, 0x10, UPT ;  /* 0x000000100400788c */ /* 0x000fe2000bf26070 */
[----:B------:R-:W-:Y:S02]  /*01f0*/  HFMA2 R15, -RZ, RZ, 0, 0 ;  /* 0x00000000ff0f7431 */ /* 0x000fe400000001ff */
[----:B------:R-:W-:Y:S01]  /*0200*/  IMAD R2, R2, R10, R11 ;  /* 0x0000000a02027224 */ /* 0x000fe200078e020b */
[----:B------:R-:W-:-:S05]  /*0210*/  ULOP3.LUT UP0, URZ, UR4, 0xf, URZ, 0xc0, !UPT ;  /* 0x0000000f04ff7892 */ /* 0x000fca000f80c0ff */
[----:B------:R-:W-:Y:S06]  /*0220*/  BRA.U !UP1, `(.L_x_18) ;  /* 0x0000000109f07547 */ /* 0x000fec000b800000 */
[----:B------:R-:W-:Y:S01]  /*0230*/  ULOP3.LUT UR8, UR4, 0x7ffffff0, URZ, 0xc0, !UPT ;  /* 0x7ffffff004087892 */ /* 0x000fe2000f8ec0ff */
[----:B------:R-:W-:Y:S01]  /*0240*/  IMAD.MOV.U32 R16, RZ, RZ, R14 ;  /* 0x000000ffff107224 */ /* 0x000fe200078e000e */
[----:B------:R-:W-:Y:S01]  /*0250*/  ULOP3.LUT UR7, UR4, 0xfffffff0, URZ, 0xc0, !UPT ;  /* 0xfffffff004077892 */ /* 0x000fe2000f8ec0ff */
[----:B------:R-:W-:-:S03]  /*0260*/  MOV R17, R2 ;  /* 0x0000000200117202 */ /* 0x000fc60000000f00 */
[----:B------:R-:W-:Y:S01]  /*0270*/  MOV R15, UR8 ;  /* 0x00000008000f7c02 */ /* 0x000fe20008000f00 */
[----:B------:R-:W-:-:S12]  /*0280*/  UIADD3 UR7, UPT, UPT, -UR7, URZ, URZ ;  /* 0x000000ff07077290 */ /* 0x000fd8000fffe1ff */
.L_x_19:
[----:B------:R-:W-:Y:S01]  /*0290*/  IMAD.WIDE R4, R17, 0x4, R12 ;  /* 0x0000000411047825 */ /* 0x000fe200078e020c */
[----:B------:R-:W0:Y:S04]  /*02a0*/  LDS R25, [R16+-0x20] ;  /* 0xffffe00010197984 */ /* 0x000e280000000800 */
[----:B------:R-:W0:Y:S04]  /*02b0*/  LDG.E R21, desc[UR10][R4.64] ;  /* 0x0000000a04157981 */ /* 0x000e28000c1e1900 */
[----:B------:R-:W2:Y:S04]  /*02c0*/  LDG.E R26, desc[UR10][R4.64+0x4] ;  /* 0x0000040a041a7981 */ /* 0x000ea8000c1e1900 */
[----:B------:R-:W3:Y:S04]  /*02d0*/  LDG.E R24, desc[UR10][R4.64+0x8] ;  /* 0x0000080a04187981 */ /* 0x000ee8000c1e1900 */
[----:B------:R-:W4:Y:S04]  /*02e0*/  LDG.E R23, desc[UR10][R4.64+0xc] ;  /* 0x00000c0a04177981 */ /* 0x000f28000c1e1900 */
[----:B------:R-:W4:Y:S04]  /*02f0*/  LDG.E R22, desc[UR10][R4.64+0x10] ;  /* 0x0000100a04167981 */ /* 0x000f28000c1e1900 */
[----:B------:R-:W4:Y:S04]  /*0300*/  LDG.E R20, desc[UR10][R4.64+0x14] ;  /* 0x0000140a04147981 */ /* 0x000f28000c1e1900 */
[----:B------:R-:W4:Y:S04]  /*0310*/  LDG.E R19, desc[UR10][R4.64+0x18] ;  /* 0x0000180a04137981 */ /* 0x000f28000c1e1900 */
[----:B------:R-:W-:Y:S01]  /*0320*/  LDS R27, [R16+-0x10] ;  /* 0xfffff000101b7984 */ /* 0x000fe20000000800 */
[----:B0----5:R-:W-:-:S03]  /*0330*/  FFMA R25, -R21, R25, R18 ;  /* 0x0000001915197223 */ /* 0x021fc60000000112 */
[----:B------:R-:W4:Y:S04]  /*0340*/  LDG.E R21, desc[UR10][R4.64+0x1c] ;  /* 0x00001c0a04157981 */ /* 0x000f28000c1e1900 */
[----:B------:R-:W2:Y:S02]  /*0350*/  LDS R18, [R16+-0x1c] ;  /* 0xffffe40010127984 */ /* 0x000ea40000000800 */
[----:B--2---:R-:W-:Y:S02]  /*0360*/  FFMA R25, -R26, R18, R25 ;  /* 0x000000121a197223 */ /* 0x004fe40000000119 */
[----:B------:R-:W3:Y:S04]  /*0370*/  LDS R18, [R16+-0x18] ;  /* 0xffffe80010127984 */ /* 0x000ee80000000800 */
[----:B------:R-:W4:Y:S01]  /*0380*/  LDS R26, [R16+-0x14] ;  /* 0xffffec00101a7984 */ /* 0x000f220000000800 */
[----:B---3--:R-:W-:-:S03]  /*0390*/  FFMA R24, -R24, R18, R25 ;  /* 0x0000001218187223 */ /* 0x008fc60000000119 */
[----:B------:R-:W2:Y:S01]  /*03a0*/  LDG.E R18, desc[UR10][R4.64+0x20] ;  /* 0x0000200a04127981 */ /* 0x000ea2000c1e1900 */
[----:B----4-:R-:W-:-:S03]  /*03b0*/  FFMA R25, -R23, R26, R24 ;  /* 0x0000001a17197223 */ /* 0x010fc60000000118 */
[----:B------:R-:W0:Y:S04]  /*03c0*/  LDS R24, [R16+-0xc] ;  /* 0xfffff40010187984 */ /* 0x000e280000000800 */
[----:B------:R-:W3:Y:S01]  /*03d0*/  LDG.E R23, desc[UR10][R4.64+0x24] ;  /* 0x0000240a04177981 */ /* 0x000ee2000c1e1900 */
[----:B------:R-:W-:-:S03]  /*03e0*/  FFMA R25, -R22, R27, R25 ;  /* 0x0000001b16197223 */ /* 0x000fc60000000119 */
[----:B------:R-:W1:Y:S04]  /*03f0*/  LDS R26, [R16+-0x8] ;  /* 0xfffff800101a7984 */ /* 0x000e680000000800 */
[----:B------:R-:W4:Y:S01]  /*0400*/  LDG.E R22, desc[UR10][R4.64+0x28] ;  /* 0x0000280a04167981 */ /* 0x000f22000c1e1900 */
[----:B0-----:R-:W-:-:S03]  /*0410*/  FFMA R24, -R20, R24, R25 ;  /* 0x0000001814187223 */ /* 0x001fc60000000119 */
[----:B------:R-:W0:Y:S04]  /*0420*/  LDS R25, [R16+-0x4] ;  /* 0xfffffc0010197984 */ /* 0x000e280000000800 */
[----:B------:R-:W4:Y:S01]  /*0430*/  LDG.E R20, desc[UR10][R4.64+0x2c] ;  /* 0x00002c0a04147981 */ /* 0x000f22000c1e1900 */
[----:B-1----:R-:W-:-:S03]  /*0440*/  FFMA R26, -R19, R26, R24 ;  /* 0x0000001a131a7223 */ /* 0x002fc60000000118 */
[----:B------:R-:W4:Y:S04]  /*0450*/  LDG.E R19, desc[UR10][R4.64+0x30] ;  /* 0x0000300a04137981 */ /* 0x000f28000c1e1900 */
[----:B------:R-:W4:Y:S01]  /*0460*/  LDG.E R24, desc[UR10][R4.64+0x34] ;  /* 0x0000340a04187981 */ /* 0x000f22000c1e1900 */
[----:B0-----:R-:W-:-:S03]  /*0470*/  FFMA R27, -R21, R25, R26 ;  /* 0x00000019151b7223 */ /* 0x001fc6000000011a */
[----:B------:R-:W4:Y:S04]  /*0480*/  LDG.E R21, desc[UR10][R4.64+0x38] ;  /* 0x0000380a04157981 */ /* 0x000f28000c1e1900 */
[----:B------:R0:W4:Y:S01]  /*0490*/  LDG.E R25, desc[UR10][R4.64+0x3c] ;  /* 0x00003c0a04197981 */ /* 0x000122000c1e1900 */
[----:B------:R-:W-:Y:S01]  /*04a0*/  UIADD3 UR7, UPT, UPT, UR7, 0x10, URZ ;  /* 0x0000001007077890 */ /* 0x000fe2000fffe0ff */
[----:B------:R-:W-:Y:S02]  /*04b0*/  IADD3 R17, PT, PT, R17, 0x10, RZ ;  /* 0x0000001011117810 */ /* 0x000fe40007ffe0ff */
[----:B------:R-:W2:Y:S01]  /*04c0*/  LDS R26, [R16] ;  /* 0x00000000101a7984 */ /* 0x000ea20000000800 */
[----:B------:R-:W-:-:S03]  /*04d0*/  UISETP.NE.AND UP1, UPT, UR7, URZ, UPT ;  /* 0x000000ff0700728c */ /* 0x000fc6000bf25270 */
[----:B0-----:R-:W-:Y:S01]  /*04e0*/  LDS R4, [R16+0x1c] ;  /* 0x00001c0010047984 */ /* 0x001fe20000000800 */
[----:B--2---:R-:W-:-:S03]  /*04f0*/  FFMA R18, -R18, R26, R27 ;  /* 0x0000001a12127223 */ /* 0x004fc6000000011b */
[----:B------:R-:W3:Y:S04]  /*0500*/  LDS R26, [R16+0x4] ;  /* 0x00000400101a7984 */ /* 0x000ee80000000800 */
[----:B------:R-:W4:Y:S01]  /*0510*/  LDS R27, [R16+0x8] ;  /* 0x00000800101b7984 */ /* 0x000f220000000800 */
[----:B---3--:R-:W-:-:S03]  /*0520*/  FFMA R23, -R23, R26, R18 ;  /* 0x0000001a17177223 */ /* 0x008fc60000000112 */
[----:B------:R-:W0:Y:S01]  /*0530*/  LDS R26, [R16+0xc] ;  /* 0x00000c00101a7984 */ /* 0x000e220000000800 */
[----:B----4-:R-:W-:-:S03]  /*0540*/  FFMA R23, -R22, R27, R23 ;  /* 0x0000001b16177223 */ /* 0x010fc60000000117 */
[----:B------:R-:W1:Y:S04]  /*0550*/  LDS R18, [R16+0x10] ;  /* 0x0000100010127984 */ /* 0x000e680000000800 */
[----:B------:R-:W2:Y:S04]  /*0560*/  LDS R22, [R16+0x14] ;  /* 0x0000140010167984 */ /* 0x000ea80000000800 */
[----:B------:R3:W4:Y:S02]  /*0570*/  LDS R27, [R16+0x18] ;  /* 0x00001800101b7984 */ /* 0x0007240000000800 */
[----:B---3--:R-:W-:-:S02]  /*0580*/  VIADD R16, R16, 0x40 ;  /* 0x0000004010107836 */ /* 0x008fc40000000000 */
[----:B0-----:R-:W-:-:S04]  /*0590*/  FFMA R20, -R20, R26, R23 ;  /* 0x0000001a14147223 */ /* 0x001fc80000000117 */
[----:B-1----:R-:W-:-:S04]  /*05a0*/  FFMA R19, -R19, R18, R20 ;  /* 0x0000001213137223 */ /* 0x002fc80000000114 */
[----:B--2---:R-:W-:-:S04]  /*05b0*/  FFMA R22, -R24, R22, R19 ;  /* 0x0000001618167223 */ /* 0x004fc80000000113 */
[----:B----4-:R-:W-:-:S04]  /*05c0*/  FFMA R22, -R21, R27, R22 ;  /* 0x0000001b15167223 */ /* 0x010fc80000000116 */
[----:B------:R-:W-:Y:S01]  /*05d0*/  FFMA R18, -R25, R4, R22 ;  /* 0x0000000419127223 */ /* 0x000fe20000000116 */
[----:B------:R-:W-:Y:S06]  /*05e0*/  BRA.U UP1, `(.L_x_19) ;  /* 0xfffffffd01287547 */ /* 0x000fec000b83ffff */
.L_x_18:
[----:B------:R-:W-:Y:S05]  /*05f0*/  BRA.U !UP0, `(.L_x_17) ;  /* 0x0000000508307547 */ /* 0x000fea000b800000 */
[----:B------:R-:W-:-:S04]  /*0600*/  LOP3.LUT R5, R9, 0xf, RZ, 0xc0, !PT ;  /* 0x0000000f09057812 */ /* 0x000fc800078ec0ff */
[C---:B------:R-:W-:Y:S02]  /*0610*/  IADD3 R4, PT, PT, R5.reuse, -0x1, RZ ;  /* 0xffffffff05047810 */ /* 0x040fe40007ffe0ff */
[----:B------:R-:W-:Y:S02]  /*0620*/  LOP3.LUT P1, RZ, R5, 0x7, RZ, 0xc0, !PT ;  /* 0x0000000705ff7812 */ /* 0x000fe4000782c0ff */
[----:B------:R-:W-:-:S13]  /*0630*/  ISETP.GE.U32.AND P0, PT, R4, 0x7, PT ;  /* 0x000000070400780c */ /* 0x000fda0003f06070 */
[----:B------:R-:W-:Y:S05]  /*0640*/  @!P0 BRA `(.L_x_20) ;  /* 0x0000000000748947 */ /* 0x000fea0003800000 */
[----:B------:R-:W-:-:S05]  /*0650*/  IADD3 R5, PT, PT, R2, R15, RZ ;  /* 0x0000000f02057210 */ /* 0x000fca0007ffe0ff */
[----:B------:R-:W-:-:S05]  /*0660*/  IMAD.WIDE R4, R5, 0x4, R12 ;  /* 0x0000000405047825 */ /* 0x000fca00078e020c */
[----:B------:R-:W2:Y:S04]  /*0670*/  LDG.E R25, desc[UR10][R4.64] ;  /* 0x0000000a04197981 */ /* 0x000ea8000c1e1900 */
[----:B------:R-:W3:Y:S04]  /*0680*/  LDG.E R22, desc[UR10][R4.64+0x4] ;  /* 0x0000040a04167981 */ /* 0x000ee8000c1e1900 */
[----:B------:R-:W4:Y:S04]  /*0690*/  LDG.E R19, desc[UR10][R4.64+0x8] ;  /* 0x0000080a04137981 */ /* 0x000f28000c1e1900 */
[----:B------:R-:W4:Y:S04]  /*06a0*/  LDG.E R21, desc[UR10][R4.64+0xc] ;  /* 0x00000c0a04157981 */ /* 0x000f28000c1e1900 */
[----:B------:R-:W4:Y:S04]  /*06b0*/  LDG.E R20, desc[UR10][R4.64+0x10] ;  /* 0x0000100a04147981 */ /* 0x000f28000c1e1900 */
[----:B------:R-:W4:Y:S04]  /*06c0*/  LDG.E R17, desc[UR10][R4.64+0x14] ;  /* 0x0000140a04117981 */ /* 0x000f28000c1e1900 */
[----:B------:R-:W4:Y:S04]  /*06d0*/  LDG.E R16, desc[UR10][R4.64+0x18] ;  /* 0x0000180a04107981 */ /* 0x000f28000c1e1900 */
[----:B------:R0:W4:Y:S01]  /*06e0*/  LDG.E R23, desc[UR10][R4.64+0x1c] ;  /* 0x00001c0a04177981 */ /* 0x000122000c1e1900 */
[----:B------:R-:W-:Y:S01]  /*06f0*/  IADD3 R24, PT, PT, R0, R15, RZ ;  /* 0x0000000f00187210 */ /* 0x000fe20007ffe0ff */
[----:B------:R-:W-:-:S03]  /*0700*/  VIADD R15, R15, 0x8 ;  /* 0x000000080f0f7836 */ /* 0x000fc60000000000 */
[----:B------:R-:W-:-:S05]  /*0710*/  LEA R24, R24, UR6, 0x2 ;  /* 0x0000000618187c11 */ /* 0x000fca000f8e10ff */
[----:B------:R-:W2:Y:S04]  /*0720*/  LDS R26, [R24] ;  /* 0x00000000181a7984 */ /* 0x000ea80000000800 */
[----:B------:R-:W3:Y:S04]  /*0730*/  LDS R27, [R24+0x4] ;  /* 0x00000400181b7984 */ /* 0x000ee80000000800 */
[----:B------:R-:W4:Y:S04]  /*0740*/  LDS R28, [R24+0x8] ;  /* 0x00000800181c7984 */ /* 0x000f280000000800 */
[----:B0-----:R-:W-:Y:S04]  /*0750*/  LDS R4, [R24+0x18] ;  /* 0x0000180018047984 */ /* 0x001fe80000000800 */
[----:B------:R-:W-:Y:S01]  /*0760*/  LDS R5, [R24+0x1c] ;  /* 0x00001c0018057984 */ /* 0x000fe20000000800 */
[----:B--2--5:R-:W-:-:S03]  /*0770*/  FFMA R25, -R25, R26, R18 ;  /* 0x0000001a19197223 */ /* 0x024fc60000000112 */
[----:B------:R-:W0:Y:S01]  /*0780*/  LDS R18, [R24+0xc] ;  /* 0x00000c0018127984 */ /* 0x000e220000000800 */
[----:B---3--:R-:W-:-:S03]  /*0790*/  FFMA R26, -R22, R27, R25 ;  /* 0x0000001b161a7223 */ /* 0x008fc60000000119 */
[----:B------:R-:W1:Y:S01]  /*07a0*/  LDS R25, [R24+0x10] ;  /* 0x0000100018197984 */ /* 0x000e620000000800 */
[----:B----4-:R-:W-:-:S03]  /*07b0*/  FFMA R26, -R19, R28, R26 ;  /* 0x0000001c131a7223 */ /* 0x010fc6000000011a */
[----:B------:R-:W2:Y:S01]  /*07c0*/  LDS R22, [R24+0x14] ;  /* 0x0000140018167984 */ /* 0x000ea20000000800 */
[----:B0-----:R-:W-:-:S04]  /*07d0*/  FFMA R21, -R21, R18, R26 ;  /* 0x0000001215157223 */ /* 0x001fc8000000011a */
[----:B-1----:R-:W-:-:S04]  /*07e0*/  FFMA R20, -R20, R25, R21 ;  /* 0x0000001914147223 */ /* 0x002fc80000000115 */
[----:B--2---:R-:W-:-:S04]  /*07f0*/  FFMA R17, -R17, R22, R20 ;  /* 0x0000001611117223 */ /* 0x004fc80000000114 */
[----:B------:R-:W-:-:S04]  /*0800*/  FFMA R4, -R16, R4, R17 ;  /* 0x0000000410047223 */ /* 0x000fc80000000111 */
[----:B------:R-:W-:-:S07]  /*0810*/  FFMA R18, -R23, R5, R4 ;  /* 0x0000000517127223 */ /* 0x000fce0000000104 */
.L_x_20:
[----:B------:R-:W-:Y:S05]  /*0820*/  @!P1 BRA `(.L_x_17) ;  /* 0x0000000000a49947 */ /* 0x000fea0003800000 */
[----:B------:R-:W-:-:S04]  /*0830*/  LOP3.LUT R16, R8, 0xffff, RZ, 0xc0, !PT ;  /* 0x0000ffff08107812 */ /* 0x000fc800078ec0ff */
[C---:B------:R-:W-:Y:S02]  /*0840*/  LOP3.LUT R4, R16.reuse, 0x7, RZ, 0xc0, !PT ;  /* 0x0000000710047812 */ /* 0x040fe400078ec0ff */
[----:B------:R-:W-:Y:S02]  /*0850*/  LOP3.LUT R16, R16, 0x3, RZ, 0xc0, !PT ;  /* 0x0000000310107812 */ /* 0x000fe400078ec0ff */
[----:B------:R-:W-:Y:S02]  /*0860*/  IADD3 R4, PT, PT, R4, -0x1, RZ ;  /* 0xffffffff04047810 */ /* 0x000fe40007ffe0ff */
[----:B------:R-:W-:Y:S02]  /*0870*/  ISETP.NE.AND P1, PT, R16, RZ, PT ;  /* 0x000000ff1000720c */ /* 0x000fe40003f25270 */
[----:B------:R-:W-:-:S13]  /*0880*/  ISETP.GE.U32.AND P0, PT, R4, 0x3, PT ;  /* 0x000000030400780c */ /* 0x000fda0003f06070 */
[----:B------:R-:W-:Y:S05]  /*0890*/  @!P0 BRA `(.L_x_21) ;  /* 0x0000000000448947 */ /* 0x000fea0003800000 */
[----:B------:R-:W-:-:S05]  /*08a0*/  IADD3 R5, PT, PT, R2, R15, RZ ;  /* 0x0000000f02057210 */ /* 0x000fca0007ffe0ff */
[----:B------:R-:W-:-:S05]  /*08b0*/  IMAD.WIDE R4, R5, 0x4, R12 ;  /* 0x0000000405047825 */ /* 0x000fca00078e020c */
[----:B------:R-:W2:Y:S04]  /*08c0*/  LDG.E R17, desc[UR10][R4.64] ;  /* 0x0000000a04117981 */ /* 0x000ea8000c1e1900 */
[----:B------:R-:W3:Y:S04]  /*08d0*/  LDG.E R22, desc[UR10][R4.64+0x4] ;  /* 0x0000040a04167981 */ /* 0x000ee8000c1e1900 */
[----:B------:R-:W4:Y:S04]  /*08e0*/  LDG.E R24, desc[UR10][R4.64+0x8] ;  /* 0x0000080a04187981 */ /* 0x000f28000c1e1900 */
[----:B------:R-:W4:Y:S01]  /*08f0*/  LDG.E R26, desc[UR10][R4.64+0xc] ;  /* 0x00000c0a041a7981 */ /* 0x000f22000c1e1900 */
[----:B------:R-:W-:-:S02]  /*0900*/  IADD3 R19, PT, PT, R0, R15, RZ ;  /* 0x0000000f00137210 */ /* 0x000fc40007ffe0ff */
[----:B------:R-:W-:Y:S02]  /*0910*/  IADD3 R15, PT, PT, R15, 0x4, RZ ;  /* 0x000000040f0f7810 */ /* 0x000fe40007ffe0ff */
[----:B------:R-:W-:-:S05]  /*0920*/  LEA R19, R19, UR6, 0x2 ;  /* 0x0000000613137c11 */ /* 0x000fca000f8e10ff */
[----:B------:R-:W2:Y:S04]  /*0930*/  LDS R20, [R19] ;  /* 0x0000000013147984 */ /* 0x000ea80000000800 */
[----:B------:R-:W3:Y:S04]  /*0940*/  LDS R21, [R19+0x4] ;  /* 0x0000040013157984 */ /* 0x000ee80000000800 */
[----:B------:R-:W4:Y:S04]  /*0950*/  LDS R23, [R19+0x8] ;  /* 0x0000080013177984 */ /* 0x000f280000000800 */
[----:B------:R-:W0:Y:S01]  /*0960*/  LDS R25, [R19+0xc] ;  /* 0x00000c0013197984 */ /* 0x000e220000000800 */
[----:B--2--5:R-:W-:-:S04]  /*0970*/  FFMA R17, -R17, R20, R18 ;  /* 0x0000001411117223 */ /* 0x024fc80000000112 */
[----:B---3--:R-:W-:-:S04]  /*0980*/  FFMA R17, -R22, R21, R17 ;  /* 0x0000001516117223 */ /* 0x008fc80000000111 */
[----:B----4-:R-:W-:-:S04]  /*0990*/  FFMA R17, -R24, R23, R17 ;  /* 0x0000001718117223 */ /* 0x010fc80000000111 */
[----:B0-----:R-:W-:-:S07]  /*09a0*/  FFMA R18, -R26, R25, R17 ;  /* 0x000000191a127223 */ /* 0x001fce0000000111 */
.L_x_21:
[----:B------:R-:W-:Y:S05]  /*09b0*/  @!P1 BRA `(.L_x_17) ;  /* 0x0000000000409947 */ /* 0x000fea0003800000 */
[----:B------:R-:W-:-:S04]  /*09c0*/  IMAD.IADD R5, R2, 0x1, R15 ;  /* 0x0000000102057824 */ /* 0x000fc800078e020f */
[----:B------:R-:W-:-:S05]  /*09d0*/  IMAD.WIDE R4, R5, 0x4, R12 ;  /* 0x0000000405047825 */ /* 0x000fca00078e020c */
[----:B------:R-:W2:Y:S01]  /*09e0*/  LDG.E R17, desc[UR10][R4.64] ;  /* 0x0000000a04117981 */ /* 0x000ea2000c1e1900 */
[----:B------:R-:W-:Y:S02]  /*09f0*/  IADD3 R15, PT, PT, R0, R15, RZ ;  /* 0x0000000f000f7210 */ /* 0x000fe40007ffe0ff */
[----:B------:R-:W-:Y:S02]  /*0a00*/  ISETP.NE.AND P0, PT, R16, 0x1, PT ;  /* 0x000000011000780c */ /* 0x000fe40003f05270 */
[----:B------:R-:W-:-:S05]  /*0a10*/  LEA R19, R15, UR6, 0x2 ;  /* 0x000000060f137c11 */ /* 0x000fca000f8e10ff */
[----:B------:R-:W2:Y:S02]  /*0a20*/  LDS R2, [R19] ;  /* 0x0000000013027984 */ /* 0x000ea40000000800 */
[----:B--2--5:R-:W-:-:S04]  /*0a30*/  FFMA R18, -R17, R2, R18 ;  /* 0x0000000211127223 */ /* 0x024fc80000000112 */
[----:B------:R-:W-:Y:S05]  /*0a40*/  @!P0 BRA `(.L_x_17) ;  /* 0x00000000001c8947 */ /* 0x000fea0003800000 */
[----:B------:R-:W-:Y:S01]  /*0a50*/  ISETP.NE.AND P0, PT, R16, 0x2, PT ;  /* 0x000000021000780c */ /* 0x000fe20003f05270 */
[----:B------:R-:W2:Y:S04]  /*0a60*/  LDG.E R15, desc[UR10][R4.64+0x4] ;  /* 0x0000040a040f7981 */ /* 0x000ea8000c1e1900 */
[----:B------:R-:W2:Y:S08]  /*0a70*/  LDS R2, [R19+0x4] ;  /* 0x0000040013027984 */ /* 0x000eb00000000800 */
[----:B------:R-:W3:Y:S04]  /*0a80*/  @P0 LDG.E R17, desc[UR10][R4.64+0x8] ;  /* 0x0000080a04110981 */ /* 0x000ee8000c1e1900 */
[----:B------:R-:W3:Y:S01]  /*0a90*/  @P0 LDS R16, [R19+0x8] ;  /* 0x0000080013100984 */ /* 0x000ee20000000800 */
[----:B--2---:R-:W-:-:S04]  /*0aa0*/  FFMA R18, -R15, R2, R18 ;  /* 0x000000020f127223 */ /* 0x004fc80000000112 */
[----:B---3--:R-:W-:-:S07]  /*0ab0*/  @P0 FFMA R18, -R17, R16, R18 ;  /* 0x0000001011120223 */ /* 0x008fce0000000112 */
.L_x_17:
[----:B------:R-:W0:Y:S01]  /*0ac0*/  LDC R2, c[0x0][0x390] ;  /* 0x0000e400ff027b82 */ /* 0x000e220000000800 */
[----:B------:R-:W-:Y:S01]  /*0ad0*/  IADD3 R4, PT, PT, R0, UR4, RZ ;  /* 0x0000000400047c10 */ /* 0x000fe2000fffe0ff */
[----:B------:R-:W-:Y:S01]  /*0ae0*/  UIADD3 UR4, UPT, UPT, UR4, 0x1, URZ ;  /* 0x0000000104047890 */ /* 0x000fe2000fffe0ff */
[----:B------:R-:W-:Y:S02]  /*0af0*/  IADD3 R9, PT, PT, R9, 0x1, RZ ;  /* 0x0000000109097810 */ /* 0x000fe40007ffe0ff */
[----:B------:R-:W-:Y:S02]  /*0b00*/  LEA R5, R4, UR6, 0x2 ;  /* 0x0000000604057c11 */ /* 0x000fe4000f8e10ff */
[----:B------:R-:W-:-:S03]  /*0b10*/  IADD3 R8, PT, PT, R8, 0x1, RZ ;  /* 0x0000000108087810 */ /* 0x000fc60007ffe0ff */
[----:B-----5:R1:W-:Y:S01]  /*0b20*/  STS [R5], R18 ;  /* 0x0000001205007388 */ /* 0x0203e20000000800 */
[----:B0-----:R-:W-:-:S13]  /*0b30*/  ISETP.NE.AND P0, PT, R2, UR4, PT ;  /* 0x0000000402007c0c */ /* 0x001fda000bf05270 */
[----:B-1----:R-:W-:Y:S05]  /*0b40*/  @P0 BRA `(.L_x_22) ;  /* 0xfffffff400840947 */ /* 0x002fea000383ffff */
[C---:B------:R-:W-:Y:S01]  /*0b50*/  ISETP.GE.U32.AND P1, PT, R2.reuse, 0x8, PT ;  /* 0x000000080200780c */ /* 0x040fe20003f26070 */
[----:B------:R-:W-:Y:S01]  /*0b60*/  IMAD.MOV.U32 R5, RZ, RZ, RZ ;  /* 0x000000ffff057224 */ /* 0x000fe200078e00ff */
[----:B------:R-:W-:-:S04]  /*0b70*/  LOP3.LUT R4, R2, 0x7, RZ, 0xc0, !PT ;  /* 0x0000000702047812 */ /* 0x000fc800078ec0ff */
[----:B------:R-:W-:-:S07]  /*0b80*/  ISETP.NE.AND P0, PT, R4, RZ, PT ;  /* 0x000000ff0400720c */ /* 0x000fce0003f05270 */
[----:B------:R-:W-:Y:S06]  /*0b90*/  @!P1 BRA `(.L_x_23) ;  /* 0x00000000008c9947 */ /* 0x000fec0003800000 */
[----:B------:R-:W-:Y:S01]  /*0ba0*/  IMAD R9, R11, R10, R11 ;  /* 0x0000000a0b097224 */ /* 0x000fe200078e020b */
[C---:B------:R-:W-:Y:S02]  /*0bb0*/  IADD3 R8, PT, PT, R2.reuse, UR5, R6 ;  /* 0x0000000502087c10 */ /* 0x040fe4000fffe006 */
[----:B------:R-:W-:Y:S02]  /*0bc0*/  LOP3.LUT R5, R2, 0x7ffffff8, RZ, 0xc0, !PT ;  /* 0x7ffffff802057812 */ /* 0x000fe400078ec0ff */
[----:B------:R-:W-:Y:S02]  /*0bd0*/  IADD3 R6, PT, PT, R7, 0x10, RZ ;  /* 0x0000001007067810 */ /* 0x000fe40007ffe0ff */
[----:B------:R-:W-:Y:S02]  /*0be0*/  IADD3 R7, PT, PT, R8, R9, RZ ;  /* 0x0000000908077210 */ /* 0x000fe40007ffe0ff */
[----:B------:R-:W-:-:S07]  /*0bf0*/  IADD3 R8, PT, PT, -R5, RZ, RZ ;  /* 0x000000ff05087210 */ /* 0x000fce0007ffe1ff */
.L_x_24:
[----:B---3--:R-:W0:Y:S01]  /*0c00*/  LDS R17, [R6+-0x10] ;  /* 0xfffff00006117984 */ /* 0x008e220000000800 */
[----:B------:R-:W-:Y:S01]  /*0c10*/  IMAD.WIDE R14, R7, 0x4, R12 ;  /* 0x00000004070e7825 */ /* 0x000fe200078e020c */
[----:B------:R-:W-:Y:S02]  /*0c20*/  IADD3 R8, PT, PT, R8, 0x8, RZ ;  /* 0x0000000808087810 */ /* 0x000fe40007ffe0ff */
[----:B------:R-:W1:Y:S01]  /*0c30*/  LDS R16, [R6+-0xc] ;  /* 0xfffff40006107984 */ /* 0x000e620000000800 */
[----:B------:R-:W-:Y:S01]  /*0c40*/  IMAD R7, R10, 0x8, R7 ;  /* 0x000000080a077824 */ /* 0x000fe200078e0207 */
[----:B------:R-:W-:Y:S01]  /*0c50*/  ISETP.NE.AND P1, PT, R8, RZ, PT ;  /* 0x000000ff0800720c */ /* 0x000fe20003f25270 */
[C---:B------:R-:W-:Y:S01]  /*0c60*/  IMAD.WIDE R24, R10.reuse, 0x4, R14 ;  /* 0x000000040a187825 */ /* 0x040fe200078e020e */
[----:B------:R-:W2:Y:S04]  /*0c70*/  LDS R23, [R6+-0x8] ;  /* 0xfffff80006177984 */ /* 0x000ea80000000800 */
[----:B------:R-:W3:Y:S01]  /*0c80*/  LDS R9, [R6+-0x4] ;  /* 0xfffffc0006097984 */ /* 0x000ee20000000800 */
[----:B------:R-:W-:-:S03]  /*0c90*/  IMAD.WIDE R20, R10, 0x4, R24 ;  /* 0x000000040a147825 */ /* 0x000fc600078e0218 */
[----:B------:R-:W4:Y:S01]  /*0ca0*/  LDS R27, [R6] ;  /* 0x00000000061b7984 */ /* 0x000f220000000800 */
[----:B------:R-:W-:-:S03]  /*0cb0*/  IMAD.WIDE R18, R10, 0x4, R20 ;  /* 0x000000040a127825 */ /* 0x000fc600078e0214 */
[----:B------:R-:W5:Y:S04]  /*0cc0*/  LDS R29, [R6+0x4] ;  /* 0x00000400061d7984 */ /* 0x000f680000000800 */
[----:B------:R-:W5:Y:S04]  /*0cd0*/  LDS R26, [R6+0x8] ;  /* 0x00000800061a7984 */ /* 0x000f680000000800 */
[----:B------:R0:W5:Y:S02]  /*0ce0*/  LDS R28, [R6+0xc] ;  /* 0x00000c00061c7984 */ /* 0x0001640000000800 */
[----:B0-----:R-:W-:-:S02]  /*0cf0*/  IADD3 R6, PT, PT, R6, 0x20, RZ ;  /* 0x0000002006067810 */ /* 0x001fc40007ffe0ff */
[----:B------:R0:W-:Y:S04]  /*0d00*/  STG.E desc[UR10][R14.64], R17 ;  /* 0x000000110e007986 */ /* 0x0001e8000c10190a */
[----:B-1----:R1:W-:Y:S04]  /*0d10*/  STG.E desc[UR10][R24.64], R16 ;  /* 0x0000001018007986 */ /* 0x0023e8000c10190a */
[----:B--2---:R2:W-:Y:S01]  /*0d20*/  STG.E desc[UR10][R20.64], R23 ;  /* 0x0000001714007986 */ /* 0x0045e2000c10190a */
[----:B0-----:R-:W-:-:S03]  /*0d30*/  IMAD.WIDE R14, R10, 0x4, R18 ;  /* 0x000000040a0e7825 */ /* 0x001fc600078e0212 */
[----:B---3--:R0:W-:Y:S04]  /*0d40*/  STG.E desc[UR10][R18.64], R9 ;  /* 0x0000000912007986 */ /* 0x0081e8000c10190a */
[----:B----4-:R3:W-:Y:S01]  /*0d50*/  STG.E desc[UR10][R14.64], R27 ;  /* 0x0000001b0e007986 */ /* 0x0107e2000c10190a */
[----:B-1----:R-:W-:-:S05]  /*0d60*/  IMAD.WIDE R16, R10, 0x4, R14 ;  /* 0x000000040a107825 */ /* 0x002fca00078e020e */
[----:B-----5:R3:W-:Y:S01]  /*0d70*/  STG.E desc[UR10][R16.64], R29 ;  /* 0x0000001d10007986 */ /* 0x0207e2000c10190a */
[----:B--2---:R-:W-:-:S05]  /*0d80*/  IMAD.WIDE R22, R10, 0x4, R16 ;  /* 0x000000040a167825 */ /* 0x004fca00078e0210 */
[----:B------:R3:W-:Y:S01]  /*0d90*/  STG.E desc[UR10][R22.64], R26 ;  /* 0x0000001a16007986 */ /* 0x0007e2000c10190a */
[----:B0-----:R-:W-:-:S05]  /*0da0*/  IMAD.WIDE R18, R10, 0x4, R22 ;  /* 0x000000040a127825 */ /* 0x001fca00078e0216 */
[----:B------:R3:W-:Y:S01]  /*0db0*/  STG.E desc[UR10][R18.64], R28 ;  /* 0x0000001c12007986 */ /* 0x0007e2000c10190a */
[----:B------:R-:W-:Y:S05]  /*0dc0*/  @P1 BRA `(.L_x_24) ;  /* 0xfffffffc008c1947 */ /* 0x000fea000383ffff */
.L_x_23:
[----:B------:R-:W-:Y:S05]  /*0dd0*/  @!P0 EXIT ;  /* 0x000000000000894d */ /* 0x000fea0003800000 */
[----:B------:R-:W-:Y:S02]  /*0de0*/  ISETP.GE.U32.AND P0, PT, R4, 0x4, PT ;  /* 0x000000040400780c */ /* 0x000fe40003f06070 */
[----:B---3--:R-:W-:-:S04]  /*0df0*/  LOP3.LUT R18, R2, 0x3, RZ, 0xc0, !PT ;  /* 0x0000000302127812 */ /* 0x008fc800078ec0ff */
[----:B------:R-:W-:-:S07]  /*0e00*/  ISETP.NE.AND P1, PT, R18, RZ, PT ;  /* 0x000000ff1200720c */ /* 0x000fce0003f25270 */
[----:B------:R-:W-:Y:S06]  /*0e10*/  @!P0 BRA `(.L_x_25) ;  /* 0x0000000000448947 */ /* 0x000fec0003800000 */
[----:B------:R-:W-:Y:S02]  /*0e20*/  IADD3 R4, PT, PT, R0, R5, RZ ;  /* 0x0000000500047210 */ /* 0x000fe40007ffe0ff */
[C---:B------:R-:W-:Y:S02]  /*0e30*/  IADD3 R6, PT, PT, R5.reuse, R11, RZ ;  /* 0x0000000b05067210 */ /* 0x040fe40007ffe0ff */
[----:B------:R-:W-:Y:S02]  /*0e40*/  LEA R4, R4, UR6, 0x2 ;  /* 0x0000000604047c11 */ /* 0x000fe4000f8e10ff */
[----:B------:R-:W-:Y:S01]  /*0e50*/  IADD3 R5, PT, PT, R5, 0x4, RZ ;  /* 0x0000000405057810 */ /* 0x000fe20007ffe0ff */
[----:B------:R-:W-:Y:S02]  /*0e60*/  IMAD R7, R6, R10, R3 ;  /* 0x0000000a06077224 */ /* 0x000fe400078e0203 */
[----:B------:R-:W0:Y:S02]  /*0e70*/  LDS R19, [R4] ;  /* 0x0000000004137984 */ /* 0x000e240000000800 */
[----:B------:R-:W-:-:S02]  /*0e80*/  IMAD.WIDE R6, R7, 0x4, R12 ;  /* 0x0000000407067825 */ /* 0x000fc400078e020c */
[----:B------:R-:W1:Y:S04]  /*0e90*/  LDS R21, [R4+0x4] ;  /* 0x0000040004157984 */ /* 0x000e680000000800 */
[----:B------:R-:W2:Y:S01]  /*0ea0*/  LDS R23, [R4+0x8] ;  /* 0x0000080004177984 */ /* 0x000ea20000000800 */
[----:B------:R-:W-:-:S03]  /*0eb0*/  IMAD.WIDE R8, R10, 0x4, R6 ;  /* 0x000000040a087825 */ /* 0x000fc600078e0206 */
[----:B------:R-:W3:Y:S01]  /*0ec0*/  LDS R25, [R4+0xc] ;  /* 0x00000c0004197984 */ /* 0x000ee20000000800 */
[----:B------:R-:W-:-:S04]  /*0ed0*/  IMAD.WIDE R14, R10, 0x4, R8 ;  /* 0x000000040a0e7825 */ /* 0x000fc800078e0208 */
[----:B------:R-:W-:Y:S01]  /*0ee0*/  IMAD.WIDE R16, R10, 0x4, R14 ;  /* 0x000000040a107825 */ /* 0x000fe200078e020e */
[----:B0-----:R0:W-:Y:S04]  /*0ef0*/  STG.E desc[UR10][R6.64], R19 ;  /* 0x0000001306007986 */ /* 0x0011e8000c10190a */
[----:B-1----:R0:W-:Y:S04]  /*0f00*/  STG.E desc[UR10][R8.64], R21 ;  /* 0x0000001508007986 */ /* 0x0021e8000c10190a */
[----:B--2---:R0:W-:Y:S04]  /*0f10*/  STG.E desc[UR10][R14.64], R23 ;  /* 0x000000170e007986 */ /* 0x0041e8000c10190a */
[----:B---3--:R0:W-:Y:S02]  /*0f20*/  STG.E desc[UR10][R16.64], R25 ;  /* 0x0000001910007986 */ /* 0x0081e4000c10190a */
.L_x_25:
[----:B------:R-:W-:Y:S05]  /*0f30*/  @!P1 EXIT ;  /* 0x000000000000994d */ /* 0x000fea0003800000 */
[----:B------:R-:W-:Y:S02]  /*0f40*/  ISETP.NE.AND P0, PT, R18, 0x1, PT ;  /* 0x000000011200780c */ /* 0x000fe40003f05270 */
[----:B------:R-:W-:-:S04]  /*0f50*/  LOP3.LUT R2, R2, 0x1, RZ, 0xc0, !PT ;  /* 0x0000000102027812 */ /* 0x000fc800078ec0ff */
[----:B------:R-:W-:-:S07]  /*0f60*/  ISETP.NE.U32.AND P1, PT, R2, 0x1, PT ;  /* 0x000000010200780c */ /* 0x000fce0003f25070 */
[----:B------:R-:W-:Y:S06]  /*0f70*/  @!P0 BRA `(.L_x_26) ;  /* 0x00000000002c8947 */ /* 0x000fec0003800000 */
[----:B------:R-:W-:Y:S01]  /*0f80*/  IMAD.IADD R2, R0, 0x1, R5 ;  /* 0x0000000100027824 */ /* 0x000fe200078e0205 */
[C---:B------:R-:W-:Y:S02]  /*0f90*/  IADD3 R4, PT, PT, R5.reuse, R11, RZ ;  /* 0x0000000b05047210 */ /* 0x040fe40007ffe0ff */
[----:B------:R-:W-:Y:S02]  /*0fa0*/  IADD3 R5, PT, PT, R5, 0x2, RZ ;  /* 0x0000000205057810 */ /* 0x000fe40007ffe0ff */
[----:B------:R-:W-:Y:S01]  /*0fb0*/  LEA R2, R2, UR6, 0x2 ;  /* 0x0000000602027c11 */ /* 0x000fe2000f8e10ff */
[----:B0-----:R-:W-:-:S04]  /*0fc0*/  IMAD R7, R4, R10, R3 ;  /* 0x0000000a04077224 */ /* 0x001fc800078e0203 */
[----:B------:R-:W0:Y:S01]  /*0fd0*/  LDS R15, [R2] ;  /* 0x00000000020f7984 */ /* 0x000e220000000800 */
[----:B------:R-:W-:-:S03]  /*0fe0*/  IMAD.WIDE R6, R7, 0x4, R12 ;  /* 0x0000000407067825 */ /* 0x000fc600078e020c */
[----:B------:R-:W1:Y:S01]  /*0ff0*/  LDS R17, [R2+0x4] ;  /* 0x0000040002117984 */ /* 0x000e620000000800 */
[----:B------:R-:W-:-:S03]  /*1000*/  IMAD.WIDE R8, R10, 0x4, R6 ;  /* 0x000000040a087825 */ /* 0x000fc600078e0206 */
[----:B0-----:R2:W-:Y:S04]  /*1010*/  STG.E desc[UR10][R6.64], R15 ;  /* 0x0000000f06007986 */ /* 0x0015e8000c10190a */
[----:B-1----:R2:W-:Y:S02]  /*1020*/  STG.E desc[UR10][R8.64], R17 ;  /* 0x0000001108007986 */ /* 0x0025e4000c10190a */
.L_x_26:
[----:B------:R-:W-:Y:S05]  /*1030*/  @P1 EXIT ;  /* 0x000000000000194d */ /* 0x000fea0003800000 */
[----:B------:R-:W-:Y:S02]  /*1040*/  IADD3 R0, PT, PT, R0, R5, RZ ;  /* 0x0000000500007210 */ /* 0x000fe40007ffe0ff */
[----:B------:R-:W-:Y:S02]  /*1050*/  IADD3 R5, PT, PT, R5, R11, RZ ;  /* 0x0000000b05057210 */ /* 0x000fe40007ffe0ff */
[----:B------:R-:W-:-:S03]  /*1060*/  LEA R0, R0, UR6, 0x2 ;  /* 0x0000000600007c11 */ /* 0x000fc6000f8e10ff */
[----:B------:R-:W-:Y:S02]  /*1070*/  IMAD R5, R5, R10, R3 ;  /* 0x0000000a05057224 */ /* 0x000fe400078e0203 */
[----:B0-2---:R-:W0:Y:S02]  /*1080*/  LDS R7, [R0] ;  /* 0x0000000000077984 */ /* 0x005e240000000800 */
[----:B------:R-:W-:-:S05]  /*1090*/  IMAD.WIDE R12, R5, 0x4, R12 ;  /* 0x00000004050c7825 */ /* 0x000fca00078e020c */
[----:B0-----:R-:W-:Y:S01]  /*10a0*/  STG.E desc[UR10][R12.64], R7 ;  /* 0x000000070c007986 */ /* 0x001fe2000c10190a */
[----:B------:R-:W-:Y:S05]  /*10b0*/  EXIT ;  /* 0x000000000000794d */ /* 0x000fea0003800000 */
.L_x_27:
        /* <DEDUP_REMOVED lines=12> */
.L_x_52:


//--------------------- .text.lud_block_scale_v2  --------------------------
	.section	.text.lud_block_scale_v2,"ax",@progbits
	.align	128
        .global         lud_block_scale_v2
        .type           lud_block_scale_v2,@function
        .size           lud_block_scale_v2,(.L_x_47 - lud_block_scale_v2)
        .other          lud_block_scale_v2,@"STO_CUDA_ENTRY STV_DEFAULT"
lud_block_scale_v2:
.text.lud_block_scale_v2:
[----:B------:R-:W-:Y:S01]  /*0000*/  LDC R1, c[0x0][0x37c] ;  /* 0x0000df00ff017b82 */ /* 0x000fe20000000800 */
[----:B------:R-:W0:Y:S07]  /*0010*/  S2R R5, SR_TID.X ;  /* 0x0000000000057919 */ /* 0x000e2e0000002100 */
[----:B------:R-:W0:Y:S01]  /*0020*/  LDC.64 R8, c[0x0][0x388] ;  /* 0x0000e200ff087b82 */ /* 0x000e220000000a00 */
[----:B------:R-:W1:Y:S07]  /*0030*/  LDCU.64 UR6, c[0x0][0x358] ;  /* 0x00006b00ff0677ac */ /* 0x000e6e0008000a00 */
[----:B------:R-:W2:Y:S01]  /*0040*/  LDC.64 R26, c[0x0][0x380] ;  /* 0x0000e000ff1a7b82 */ /* 0x000ea20000000a00 */
[----:B0-----:R-:W-:-:S04]  /*0050*/  IMAD.IADD R0, R5, 0x1, R9 ;  /* 0x0000000105007824 */ /* 0x001fc800078e0209 */
[----:B------:R-:W-:-:S04]  /*0060*/  IMAD R3, R9, R8, R0 ;  /* 0x0000000809037224 */ /* 0x000fc800078e0200 */
[----:B--2---:R-:W-:-:S06]  /*0070*/  IMAD.WIDE.U32 R2, R3, 0x4, R26 ;  /* 0x0000000403027825 */ /* 0x004fcc00078e001a */
[----:B-1----:R-:W2:Y:S01]  /*0080*/  LDG.E R2, desc[UR6][R2.64] ;  /* 0x0000000602027981 */ /* 0x002ea2000c1e1900 */
[----:B------:R-:W0:Y:S08]  /*0090*/  S2UR UR4, SR_CTAID.X ;  /* 0x00000000000479c3 */ /* 0x000e300000002500 */
[----:B------:R-:W0:Y:S08]  /*00a0*/  LDC R0, c[0x0][0x360] ;  /* 0x0000d800ff007b82 */ /* 0x000e300000000800 */
[----:B------:R-:W1:Y:S01]  /*00b0*/  S2UR UR5, SR_CgaCtaId ;  /* 0x00000000000579c3 */ /* 0x000e620000008800 */
[----:B0-----:R-:W-:Y:S01]  /*00c0*/  IMAD R0, R0, UR4, R5 ;  /* 0x0000000400007c24 */ /* 0x001fe2000f8e0205 */
[----:B------:R-:W-:-:S03]  /*00d0*/  UMOV UR4, 0x400 ;  /* 0x0000040000047882 */ /* 0x000fc60000000000 */
[----:B------:R-:W-:Y:S01]  /*00e0*/  IMAD.X R7, R0, 0x1, R9, PT ;  /* 0x0000000100077824 */ /* 0x000fe200038e0609 */
[----:B-1----:R-:W-:-:S04]  /*00f0*/  ULEA UR4, UR5, UR4, 0x18 ;  /* 0x0000000405047291 */ /* 0x002fc8000f8ec0ff */
[----:B------:R-:W-:Y:S02]  /*0100*/  ISETP.GE.AND P0, PT, R7, R8, PT ;  /* 0x000000080700720c */ /* 0x000fe40003f06270 */
[----:B------:R-:W-:-:S05]  /*0110*/  LEA R5, R5, UR4, 0x2 ;  /* 0x0000000405057c11 */ /* 0x000fca000f8e10ff */
[----:B--2---:R0:W-:Y:S01]  /*0120*/  STS [R5], R2 ;  /* 0x0000000205007388 */ /* 0x0041e20000000800 */
[----:B------:R-:W-:Y:S06]  /*0130*/  BAR.SYNC.DEFER_BLOCKING 0x0 ;  /* 0x0000000000007b1d */ /* 0x000fec0000010000 */
[----:B------:R-:W-:Y:S05]  /*0140*/  @P0 EXIT ;  /* 0x000000000000094d */ /* 0x000fea0003800000 */
[----:B0-----:R-:W-:Y:S01]  /*0150*/  IMAD R2, R7, R8, R9 ;  /* 0x0000000807027224 */ /* 0x001fe200078e0209 */
[----:B------:R-:W0:Y:S03]  /*0160*/  LDS R3, [UR4] ;  /* 0x00000004ff037984 */ /* 0x000e260008000800 */
[----:B------:R-:W-:-:S05]  /*0170*/  IMAD.WIDE R26, R2, 0x4, R26 ;  /* 0x00000004021a7825 */ /* 0x000fca00078e021a */
[----:B------:R-:W2:Y:S01]  /*0180*/  LDG.E R0, desc[UR6][R26.64] ;  /* 0x000000061a007981 */ /* 0x000ea2000c1e1900 */
[----:B------:R-:W-:Y:S01]  /*0190*/  BSSY.RECONVERGENT B0, `(.L_x_28) ;  /* 0x000000c000007945 */ /* 0x000fe20003800200 */
[----:B0-----:R-:W0:Y:S02]  /*01a0*/  MUFU.RCP R4, R3 ;  /* 0x0000000300047308 */ /* 0x001e240000001000 */
[----:B0-----:R-:W-:-:S04]  /*01b0*/  FFMA R5, -R3, R4, 1 ;  /* 0x3f80000003057423 */ /* 0x001fc80000000104 */
[----:B------:R-:W-:Y:S02]  /*01c0*/  FFMA R5, R4, R5, R4 ;  /* 0x0000000504057223 */ /* 0x000fe40000000004 */
[----:B--2---:R-:W0:Y:S02]  /*01d0*/  FCHK P0, R0, R3 ;  /* 0x0000000300007302 */ /* 0x004e240000000000 */
[----:B------:R-:W-:-:S04]  /*01e0*/  FFMA R18, R0, R5, RZ ;  /* 0x0000000500127223 */ /* 0x000fc800000000ff */
[----:B------:R-:W-:-:S04]  /*01f0*/  FFMA R4, -R3, R18, R0 ;  /* 0x0000001203047223 */ /* 0x000fc80000000100 */
[----:B------:R-:W-:Y:S01]  /*0200*/  FFMA R18, R5, R4, R18 ;  /* 0x0000000405127223 */ /* 0x000fe20000000012 */
[----:B0-----:R-:W-:Y:S06]  /*0210*/  @!P0 BRA `(.L_x_29) ;  /* 0x00000000000c8947 */ /* 0x001fec0003800000 */
[----:B------:R-:W-:-:S07]  /*0220*/  MOV R4, 0x240 ;  /* 0x0000024000047802 */ /* 0x000fce0000000f00 */
[----:B------:R-:W-:Y:S05]  /*0230*/  CALL.REL.NOINC `($__internal_0_$__cuda_sm3x_div_rn_noftz_f32_slowpath) ;  /* 0x0000000800947944 */ /* 0x000fea0003c00000 */
[----:B------:R-:W-:-:S07]  /*0240*/  MOV R18, R0 ;  /* 0x0000000000127202 */ /* 0x000fce0000000f00 */
.L_x_29:
[----:B------:R-:W-:Y:S05]  /*0250*/  BSYNC.RECONVERGENT B0 ;  /* 0x0000000000007941 */ /* 0x000fea0003800200 */
.L_x_28:
[----:B------:R-:W0:Y:S01]  /*0260*/  LDC R19, c[0x0][0x38c] ;  /* 0x0000e300ff137b82 */ /* 0x000e220000000800 */
[----:B------:R-:W0:Y:S01]  /*0270*/  LDCU UR5, c[0x0][0x390] ;  /* 0x00007200ff0577ac */ /* 0x000e220008000800 */
[----:B------:R1:W-:Y:S01]  /*0280*/  STG.E desc[UR6][R26.64], R18 ;  /* 0x000000121a007986 */ /* 0x0003e2000c101906 */
[----:B0-----:R-:W-:-:S04]  /*0290*/  IADD3 R0, PT, PT, -R19, UR5, RZ ;  /* 0x0000000513007c10 */ /* 0x001fc8000fffe1ff */
[----:B------:R-:W-:-:S13]  /*02a0*/  ISETP.GE.AND P0, PT, R0, 0x2, PT ;  /* 0x000000020000780c */ /* 0x000fda0003f06270 */
[----:B-1----:R-:W-:Y:S05]  /*02b0*/  @!P0 EXIT ;  /* 0x000000000000894d */ /* 0x002fea0003800000 */
[----:B------:R-:W-:Y:S01]  /*02c0*/  VIADD R0, R0, 0xfffffffe ;  /* 0xfffffffe00007836 */ /* 0x000fe20000000000 */
[----:B------:R-:W-:Y:S01]  /*02d0*/  LOP3.LUT R19, RZ, R19, RZ, 0x33, !PT ;  /* 0x00000013ff137212 */ /* 0x000fe200078e33ff */
[----:B------:R-:W-:-:S03]  /*02e0*/  HFMA2 R21, -RZ, RZ, 0, 5.9604644775390625e-08 ;  /* 0x00000001ff157431 */ /* 0x000fc600000001ff */
[----:B------:R-:W-:Y:S01]  /*02f0*/  ISETP.GE.U32.AND P0, PT, R0, 0xf, PT ;  /* 0x0000000f0000780c */ /* 0x000fe20003f06070 */
[----:B------:R-:W-:-:S05]  /*0300*/  VIADD R19, R19, UR5 ;  /* 0x0000000513137c36 */ /* 0x000fca0008000000 */
[----:B------:R-:W-:-:S07]  /*0310*/  LOP3.LUT R20, R19, 0xf, RZ, 0xc0, !PT ;  /* 0x0000000f13147812 */ /* 0x000fce00078ec0ff */
[----:B------:R-:W-:Y:S05]  /*0320*/  @!P0 BRA `(.L_x_30) ;  /* 0x00000004001c8947 */ /* 0x000fea0003800000 */
[----:B------:R-:W0:Y:S01]  /*0330*/  LDC.64 R26, c[0x0][0x380] ;  /* 0x0000e000ff1a7b82 */ /* 0x000e220000000a00 */
[----:B------:R-:W-:Y:S01]  /*0340*/  LOP3.LUT R22, R19, 0xfffffff0, RZ, 0xc0, !PT ;  /* 0xfffffff013167812 */ /* 0x000fe200078ec0ff */
[----:B------:R-:W-:Y:S01]  /*0350*/  IMAD.MOV.U32 R21, RZ, RZ, RZ ;  /* 0x000000ffff157224 */ /* 0x000fe200078e00ff */
[----:B------:R-:W-:-:S03]  /*0360*/  UIADD3 UR5, UPT, UPT, UR4, 0x20, URZ ;  /* 0x0000002004057890 */ /* 0x000fc6000fffe0ff */
[----:B------:R-:W-:Y:S02]  /*0370*/  IMAD.MOV R22, RZ, RZ, -R22 ;  /* 0x000000ffff167224 */ /* 0x000fe400078e0a16 */
[----:B0-----:R-:W-:-:S03]  /*0380*/  IMAD.WIDE R26, R2, 0x4, R26 ;  /* 0x00000004021a7825 */ /* 0x001fc600078e021a */
[----:B------:R-:W-:-:S04]  /*0390*/  IADD3 R0, P0, PT, R26, 0x20, RZ ;  /* 0x000000201a007810 */ /* 0x000fc80007f1e0ff */
[----:B------:R-:W-:-:S09]  /*03a0*/  IADD3.X R3, PT, PT, RZ, R27, RZ, P0, !PT ;  /* 0x0000001bff037210 */ /* 0x000fd200007fe4ff */
.L_x_31:
[----:B-1----:R-:W-:Y:S01]  /*03b0*/  IMAD.MOV.U32 R16, RZ, RZ, R0 ;  /* 0x000000ffff107224 */ /* 0x002fe200078e0000 */
[----:B------:R-:W0:Y:S01]  /*03c0*/  LDS.128 R4, [UR5+-0x20] ;  /* 0xffffe005ff047984 */ /* 0x000e220008000c00 */
[----:B------:R-:W-:-:S03]  /*03d0*/  IMAD.MOV.U32 R17, RZ, RZ, R3 ;  /* 0x000000ffff117224 */ /* 0x000fc600078e0003 */
[----:B------:R-:W1:Y:S04]  /*03e0*/  LDS.128 R8, [UR5+-0x10] ;  /* 0xfffff005ff087984 */ /* 0x000e680008000c00 */
[----:B------:R-:W2:Y:S04]  /*03f0*/  LDG.E R2, desc[UR6][R16.64+-0x1c] ;  /* 0xffffe40610027981 */ /* 0x000ea8000c1e1900 */
[----:B------:R-:W3:Y:S04]  /*0400*/  LDG.E R23, desc[UR6][R16.64+-0x18] ;  /* 0xffffe80610177981 */ /* 0x000ee8000c1e1900 */
[----:B------:R-:W4:Y:S04]  /*0410*/  LDG.E R25, desc[UR6][R16.64+-0x14] ;  /* 0xffffec0610197981 */ /* 0x000f28000c1e1900 */
[----:B------:R-:W5:Y:S04]  /*0420*/  LDG.E R13, desc[UR6][R16.64+-0x8] ;  /* 0xfffff806100d7981 */ /* 0x000f68000c1e1900 */
[----:B------:R-:W1:Y:S04]  /*0430*/  LDG.E R15, desc[UR6][R16.64+-0x10] ;  /* 0xfffff006100f7981 */ /* 0x000e68000c1e1900 */
[----:B------:R-:W5:Y:S04]  /*0440*/  LDG.E R12, desc[UR6][R16.64+-0xc] ;  /* 0xfffff406100c7981 */ /* 0x000f68000c1e1900 */
[----:B------:R-:W5:Y:S04]  /*0450*/  LDG.E R0, desc[UR6][R16.64+-0x4] ;  /* 0xfffffc0610007981 */ /* 0x000f68000c1e1900 */
[----:B------:R-:W5:Y:S04]  /*0460*/  LDG.E R24, desc[UR6][R16.64+0x4] ;  /* 0x0000040610187981 */ /* 0x000f68000c1e1900 */
[----:B0-----:R-:W5:Y:S04]  /*0470*/  LDG.E R4, desc[UR6][R16.64+0x1c] ;  /* 0x00001c0610047981 */ /* 0x001f68000c1e1900 */
[----:B------:R-:W5:Y:S01]  /*0480*/  LDG.E R3, desc[UR6][R16.64] ;  /* 0x0000000610037981 */ /* 0x000f62000c1e1900 */
[----:B--2---:R-:W-:-:S03]  /*0490*/  FFMA R29, R5, -R18, R2 ;  /* 0x80000012051d7223 */ /* 0x004fc60000000002 */
[----:B------:R-:W2:Y:S01]  /*04a0*/  LDG.E R5, desc[UR6][R16.64+0x10] ;  /* 0x0000100610057981 */ /* 0x000ea2000c1e1900 */
[----:B---3--:R-:W-:-:S03]  /*04b0*/  FFMA R14, -R18, R6, R23 ;  /* 0x00000006120e7223 */ /* 0x008fc60000000117 */
[----:B------:R-:W3:Y:S01]  /*04c0*/  LDG.E R23, desc[UR6][R16.64+0x8] ;  /* 0x0000080610177981 */ /* 0x000ee2000c1e1900 */
[----:B----4-:R-:W-:-:S03]  /*04d0*/  FFMA R28, -R18, R7, R25 ;  /* 0x00000007121c7223 */ /* 0x010fc60000000119 */
[----:B------:R-:W4:Y:S04]  /*04e0*/  LDG.E R6, desc[UR6][R16.64+0xc] ;  /* 0x00000c0610067981 */ /* 0x000f28000c1e1900 */
[----:B------:R-:W4:Y:S04]  /*04f0*/  LDG.E R2, desc[UR6][R16.64+0x14] ;  /* 0x0000140610027981 */ /* 0x000f28000c1e1900 */
[----:B------:R-:W4:Y:S04]  /*0500*/  LDG.E R7, desc[UR6][R16.64+0x18] ;  /* 0x0000180610077981 */ /* 0x000f28000c1e1900 */
[----:B------:R-:W4:Y:S01]  /*0510*/  LDG.E R25, desc[UR6][R16.64+0x20] ;  /* 0x0000200610197981 */ /* 0x000f22000c1e1900 */
[-C--:B-1----:R-:W-:Y:S01]  /*0520*/  FFMA R15, R8, -R18.reuse, R15 ;  /* 0x80000012080f7223 */ /* 0x082fe2000000000f */
[----:B-----5:R-:W-:-:S02]  /*0530*/  FFMA R9, R9, -R18, R12 ;  /* 0x8000001209097223 */ /* 0x020fc4000000000c */
[----:B------:R0:W-:Y:S04]  /*0540*/  STG.E desc[UR6][R16.64+-0x1c], R29 ;  /* 0xffffe41d10007986 */ /* 0x0001e8000c101906 */
[----:B------:R-:W-:Y:S01]  /*0550*/  STG.E desc[UR6][R16.64+-0x18], R14 ;  /* 0xffffe80e10007986 */ /* 0x000fe2000c101906 */
[----:B0-----:R-:W-:-:S03]  /*0560*/  FFMA R29, R10, -R18, R13 ;  /* 0x800000120a1d7223 */ /* 0x001fc6000000000d */
[----:B------:R-:W-:Y:S04]  /*0570*/  STG.E desc[UR6][R16.64+-0x10], R15 ;  /* 0xfffff00f10007986 */ /* 0x000fe8000c101906 */
[----:B------:R0:W-:Y:S04]  /*0580*/  STG.E desc[UR6][R16.64+-0x8], R29 ;  /* 0xfffff81d10007986 */ /* 0x0001e8000c101906 */
[----:B------:R-:W-:Y:S04]  /*0590*/  STG.E desc[UR6][R16.64+-0xc], R9 ;  /* 0xfffff40910007986 */ /* 0x000fe8000c101906 */
[----:B------:R-:W1:Y:S01]  /*05a0*/  LDS.128 R12, [UR5] ;  /* 0x00000005ff0c7984 */ /* 0x000e620008000c00 */
[----:B0-----:R-:W-:-:S03]  /*05b0*/  FFMA R29, R11, -R18, R0 ;  /* 0x800000120b1d7223 */ /* 0x001fc60000000000 */
[----:B------:R-:W0:Y:S04]  /*05c0*/  LDS.128 R8, [UR5+0x10] ;  /* 0x00001005ff087984 */ /* 0x000e280008000c00 */
[----:B------:R-:W5:Y:S01]  /*05d0*/  LDS R0, [UR5+0x20] ;  /* 0x00002005ff007984 */ /* 0x000f620008000800 */
[----:B------:R-:W-:-:S03]  /*05e0*/  IADD3 R22, PT, PT, R22, 0x10, RZ ;  /* 0x0000001016167810 */ /* 0x000fc60007ffe0ff */
[----:B------:R-:W-:Y:S04]  /*05f0*/  STG.E desc[UR6][R16.64+-0x14], R28 ;  /* 0xffffec1c10007986 */ /* 0x000fe8000c101906 */
[----:B------:R-:W-:Y:S01]  /*0600*/  STG.E desc[UR6][R16.64+-0x4], R29 ;  /* 0xfffffc1d10007986 */ /* 0x000fe2000c101906 */
[----:B------:R-:W-:Y:S01]  /*0610*/  ISETP.NE.AND P0, PT, R22, RZ, PT ;  /* 0x000000ff1600720c */ /* 0x000fe20003f05270 */
[-C--:B-1----:R-:W-:Y:S01]  /*0620*/  FFMA R13, R13, -R18.reuse, R24 ;  /* 0x800000120d0d7223 */ /* 0x082fe20000000018 */
[----:B0-----:R-:W-:-:S04]  /*0630*/  FFMA R11, R11, -R18, R4 ;  /* 0x800000120b0b7223 */ /* 0x001fc80000000004 */
[----:B------:R-:W-:Y:S04]  /*0640*/  STG.E desc[UR6][R16.64+0x4], R13 ;  /* 0x0000040d10007986 */ /* 0x000fe8000c101906 */
[----:B------:R-:W-:Y:S01]  /*0650*/  STG.E desc[UR6][R16.64+0x1c], R11 ;  /* 0x00001c0b10007986 */ /* 0x000fe2000c101906 */
[----:B------:R-:W-:Y:S01]  /*0660*/  FFMA R3, R12, -R18, R3 ;  /* 0x800000120c037223 */ /* 0x000fe20000000003 */
[----:B------:R-:W-:Y:S01]  /*0670*/  UIADD3 UR5, UPT, UPT, UR5, 0x40, URZ ;  /* 0x0000004005057890 */ /* 0x000fe2000fffe0ff */
[----:B------:R-:W-:-:S03]  /*0680*/  VIADD R21, R21, 0x10 ;  /* 0x0000001015157836 */ /* 0x000fc60000000000 */
[----:B------:R0:W-:Y:S01]  /*0690*/  STG.E desc[UR6][R16.64], R3 ;  /* 0x0000000310007986 */ /* 0x0001e2000c101906 */
[-C--:B--2---:R-:W-:Y:S01]  /*06a0*/  FFMA R5, R8, -R18.reuse, R5 ;  /* 0x8000001208057223 */ /* 0x084fe20000000005 */
[-C--:B---3--:R-:W-:Y:S01]  /*06b0*/  FFMA R23, R14, -R18.reuse, R23 ;  /* 0x800000120e177223 */ /* 0x088fe20000000017 */
[-C--:B----4-:R-:W-:Y:S01]  /*06c0*/  FFMA R15, R15, -R18.reuse, R6 ;  /* 0x800000120f0f7223 */ /* 0x090fe20000000006 */
[-C--:B------:R-:W-:Y:S01]  /*06d0*/  FFMA R9, R9, -R18.reuse, R2 ;  /* 0x8000001209097223 */ /* 0x080fe20000000002 */
[-C--:B------:R-:W-:Y:S01]  /*06e0*/  FFMA R7, R10, -R18.reuse, R7 ;  /* 0x800000120a077223 */ /* 0x080fe20000000007 */
[----:B-----5:R-:W-:Y:S01]  /*06f0*/  FFMA R25, R0, -R18, R25 ;  /* 0x8000001200197223 */ /* 0x020fe20000000019 */
[----:B------:R1:W-:Y:S04]  /*0700*/  STG.E desc[UR6][R16.64+0x8], R23 ;  /* 0x0000081710007986 */ /* 0x0003e8000c101906 */
[----:B------:R1:W-:Y:S04]  /*0710*/  STG.E desc[UR6][R16.64+0xc], R15 ;  /* 0x00000c0f10007986 */ /* 0x0003e8000c101906 */
[----:B------:R1:W-:Y:S04]  /*0720*/  STG.E desc[UR6][R16.64+0x10], R5 ;  /* 0x0000100510007986 */ /* 0x0003e8000c101906 */
[----:B------:R1:W-:Y:S04]  /*0730*/  STG.E desc[UR6][R16.64+0x14], R9 ;  /* 0x0000140910007986 */ /* 0x0003e8000c101906 */
[----:B------:R1:W-:Y:S04]  /*0740*/  STG.E desc[UR6][R16.64+0x18], R7 ;  /* 0x0000180710007986 */ /* 0x0003e8000c101906 */
[----:B------:R1:W-:Y:S01]  /*0750*/  STG.E desc[UR6][R16.64+0x20], R25 ;  /* 0x0000201910007986 */ /* 0x0003e2000c101906 */
[----:B------:R-:W-:-:S05]  /*0760*/  IADD3 R0, P1, PT, R16, 0x40, RZ ;  /* 0x0000004010007810 */ /* 0x000fca0007f3e0ff */
[----:B0-----:R-:W-:Y:S01]  /*0770*/  IMAD.X R3, RZ, RZ, R17, P1 ;  /* 0x000000ffff037224 */ /* 0x001fe200008e0611 */
[----:B------:R-:W-:Y:S07]  /*0780*/  @P0 BRA `(.L_x_31) ;  /* 0xfffffffc00080947 */ /* 0x000fee000383ffff */
[----:B------:R-:W-:-:S07]  /*0790*/  IADD3 R21, PT, PT, R21, 0x1, RZ ;  /* 0x0000000115157810 */ /* 0x000fce0007ffe0ff */
.L_x_30:
[----:B------:R-:W-:-:S13]  /*07a0*/  ISETP.NE.AND P0, PT, R20, RZ, PT ;  /* 0x000000ff1400720c */ /* 0x000fda0003f05270 */
[----:B------:R-:W-:Y:S05]  /*07b0*/  @!P0 EXIT ;  /* 0x000000000000894d */ /* 0x000fea0003800000 */
[----:B------:R-:W-:Y:S02]  /*07c0*/  ISETP.GE.U32.AND P0, PT, R20, 0x8, PT ;  /* 0x000000081400780c */ /* 0x000fe40003f06070 */
[----:B------:R-:W-:-:S04]  /*07d0*/  LOP3.LUT R22, R19, 0x7, RZ, 0xc0, !PT ;  /* 0x0000000713167812 */ /* 0x000fc800078ec0ff */
[----:B------:R-:W-:-:S07]  /*07e0*/  ISETP.NE.AND P1, PT, R22, RZ, PT ;  /* 0x000000ff1600720c */ /* 0x000fce0003f25270 */
[----:B------:R-:W-:Y:S06]  /*07f0*/  @!P0 BRA `(.L_x_32) ;  /* 0x00000000008c8947 */ /* 0x000fec0003800000 */
[----:B------:R-:W-:-:S05]  /*0800*/  IMAD.WIDE R2, R21, 0x4, R26 ;  /* 0x0000000415027825 */ /* 0x000fca00078e021a */
[----:B------:R-:W2:Y:S04]  /*0810*/  LDG.E R10, desc[UR6][R2.64] ;  /* 0x00000006020a7981 */ /* 0x000ea8000c1e1900 */
[----:B------:R-:W3:Y:S04]  /*0820*/  LDG.E R12, desc[UR6][R2.64+0x4] ;  /* 0x00000406020c7981 */ /* 0x000ee8000c1e1900 */
[----:B------:R-:W4:Y:S04]  /*0830*/  LDG.E R14, desc[UR6][R2.64+0x8] ;  /* 0x00000806020e7981 */ /* 0x000f28000c1e1900 */
[----:B-1----:R-:W5:Y:S04]  /*0840*/  LDG.E R16, desc[UR6][R2.64+0xc] ;  /* 0x00000c0602107981 */ /* 0x002f68000c1e1900 */
[----:B------:R-:W5:Y:S04]  /*0850*/  LDG.E R20, desc[UR6][R2.64+0x10] ;  /* 0x0000100602147981 */ /* 0x000f68000c1e1900 */
[----:B------:R-:W5:Y:S04]  /*0860*/  LDG.E R4, desc[UR6][R2.64+0x14] ;  /* 0x0000140602047981 */ /* 0x000f68000c1e1900 */
[----:B------:R-:W5:Y:S04]  /*0870*/  LDG.E R7, desc[UR6][R2.64+0x18] ;  /* 0x0000180602077981 */ /* 0x000f68000c1e1900 */
[----:B------:R-:W5:Y:S01]  /*0880*/  LDG.E R5, desc[UR6][R2.64+0x1c] ;  /* 0x00001c0602057981 */ /* 0x000f62000c1e1900 */
[C---:B------:R-:W-:Y:S01]  /*0890*/  LEA R8, R21.reuse, UR4, 0x2 ;  /* 0x0000000415087c11 */ /* 0x040fe2000f8e10ff */
[----:B------:R-:W-:-:S04]  /*08a0*/  VIADD R21, R21, 0x8 ;  /* 0x0000000815157836 */ /* 0x000fc80000000000 */
[----:B------:R-:W2:Y:S04]  /*08b0*/  LDS R11, [R8] ;  /* 0x00000000080b7984 */ /* 0x000ea80000000800 */
[----:B------:R-:W3:Y:S04]  /*08c0*/  LDS R13, [R8+0x4] ;  /* 0x00000400080d7984 */ /* 0x000ee80000000800 */
[----:B------:R-:W4:Y:S04]  /*08d0*/  LDS R15, [R8+0x8] ;  /* 0x00000800080f7984 */ /* 0x000f280000000800 */
[----:B------:R-:W5:Y:S04]  /*08e0*/  LDS R17, [R8+0xc] ;  /* 0x00000c0008117984 */ /* 0x000f680000000800 */
[----:B------:R-:W0:Y:S04]  /*08f0*/  LDS R23, [R8+0x10] ;  /* 0x0000100008177984 */ /* 0x000e280000000800 */
[----:B------:R-:W1:Y:S04]  /*0900*/  LDS R9, [R8+0x14] ;  /* 0x0000140008097984 */ /* 0x000e680000000800 */
[----:B------:R-:W1:Y:S04]  /*0910*/  LDS R0, [R8+0x18] ;  /* 0x0000180008007984 */ /* 0x000e680000000800 */
[----:B------:R-:W1:Y:S01]  /*0920*/  LDS R6, [R8+0x1c] ;  /* 0x00001c0008067984 */ /* 0x000e620000000800 */
[-C--:B--2---:R-:W-:Y:S01]  /*0930*/  FFMA R11, R11, -R18.reuse, R10 ;  /* 0x800000120b0b7223 */ /* 0x084fe2000000000a */
[----:B---3--:R-:W-:-:S04]  /*0940*/  FFMA R13, R13, -R18, R12 ;  /* 0x800000120d0d7223 */ /* 0x008fc8000000000c */
[----:B------:R2:W-:Y:S01]  /*0950*/  STG.E desc[UR6][R2.64], R11 ;  /* 0x0000000b02007986 */ /* 0x0005e2000c101906 */
[----:B----4-:R-:W-:-:S03]  /*0960*/  FFMA R15, R15, -R18, R14 ;  /* 0x800000120f0f7223 */ /* 0x010fc6000000000e */
[----:B------:R2:W-:Y:S01]  /*0970*/  STG.E desc[UR6][R2.64+0x4], R13 ;  /* 0x0000040d02007986 */ /* 0x0005e2000c101906 */
[----:B-----5:R-:W-:-:S03]  /*0980*/  FFMA R17, R17, -R18, R16 ;  /* 0x8000001211117223 */ /* 0x020fc60000000010 */
[----:B------:R2:W-:Y:S01]  /*0990*/  STG.E desc[UR6][R2.64+0x8], R15 ;  /* 0x0000080f02007986 */ /* 0x0005e2000c101906 */
[----:B0-----:R-:W-:-:S03]  /*09a0*/  FFMA R23, R23, -R18, R20 ;  /* 0x8000001217177223 */ /* 0x001fc60000000014 */
[----:B------:R2:W-:Y:S01]  /*09b0*/  STG.E desc[UR6][R2.64+0xc], R17 ;  /* 0x00000c1102007986 */ /* 0x0005e2000c101906 */
[----:B-1----:R-:W-:-:S03]  /*09c0*/  FFMA R9, R9, -R18, R4 ;  /* 0x8000001209097223 */ /* 0x002fc60000000004 */
[----:B------:R2:W-:Y:S01]  /*09d0*/  STG.E desc[UR6][R2.64+0x10], R23 ;  /* 0x0000101702007986 */ /* 0x0005e2000c101906 */
[----:B------:R-:W-:-:S03]  /*09e0*/  FFMA R7, R0, -R18, R7 ;  /* 0x8000001200077223 */ /* 0x000fc60000000007 */
[----:B------:R2:W-:Y:S01]  /*09f0*/  STG.E desc[UR6][R2.64+0x14], R9 ;  /* 0x0000140902007986 */ /* 0x0005e2000c101906 */
[----:B------:R-:W-:-:S03]  /*0a00*/  FFMA R5, R6, -R18, R5 ;  /* 0x8000001206057223 */ /* 0x000fc60000000005 */
[----:B------:R2:W-:Y:S04]  /*0a10*/  STG.E desc[UR6][R2.64+0x18], R7 ;  /* 0x0000180702007986 */ /* 0x0005e8000c101906 */
[----:B------:R2:W-:Y:S02]  /*0a20*/  STG.E desc[UR6][R2.64+0x1c], R5 ;  /* 0x00001c0502007986 */ /* 0x0005e4000c101906 */
.L_x_32:
[----:B------:R-:W-:Y:S05]  /*0a30*/  @!P1 EXIT ;  /* 0x000000000000994d */ /* 0x000fea0003800000 */
[----:B------:R-:W-:Y:S02]  /*0a40*/  ISETP.GE.U32.AND P0, PT, R22, 0x4, PT ;  /* 0x000000041600780c */ /* 0x000fe40003f06070 */
[----:B------:R-:W-:-:S04]  /*0a50*/  LOP3.LUT R19, R19, 0x3, RZ, 0xc0, !PT ;  /* 0x0000000313137812 */ /* 0x000fc800078ec0ff */
[----:B------:R-:W-:-:S07]  /*0a60*/  ISETP.NE.AND P1, PT, R19, RZ, PT ;  /* 0x000000ff1300720c */ /* 0x000fce0003f25270 */
[----:B------:R-:W-:Y:S06]  /*0a70*/  @!P0 BRA `(.L_x_33) ;  /* 0x00000000004c8947 */ /* 0x000fec0003800000 */
[----:B--2---:R-:W-:-:S05]  /*0a80*/  IMAD.WIDE R2, R21, 0x4, R26 ;  /* 0x0000000415027825 */ /* 0x004fca00078e021a */
[----:B-1----:R-:W2:Y:S04]  /*0a90*/  LDG.E R5, desc[UR6][R2.64] ;  /* 0x0000000602057981 */ /* 0x002ea8000c1e1900 */
[----:B------:R-:W3:Y:S04]  /*0aa0*/  LDG.E R7, desc[UR6][R2.64+0x4] ;  /* 0x0000040602077981 */ /* 0x000ee8000c1e1900 */
[----:B------:R-:W4:Y:S04]  /*0ab0*/  LDG.E R9, desc[UR6][R2.64+0x8] ;  /* 0x0000080602097981 */ /* 0x000f28000c1e1900 */
[----:B------:R-:W5:Y:S01]  /*0ac0*/  LDG.E R11, desc[UR6][R2.64+0xc] ;  /* 0x00000c06020b7981 */ /* 0x000f62000c1e1900 */
[C---:B------:R-:W-:Y:S01]  /*0ad0*/  LEA R0, R21.reuse, UR4, 0x2 ;  /* 0x0000000415007c11 */ /* 0x040fe2000f8e10ff */
[----:B------:R-:W-:-:S04]  /*0ae0*/  VIADD R21, R21, 0x4 ;  /* 0x0000000415157836 */ /* 0x000fc80000000000 */
[----:B------:R-:W2:Y:S04]  /*0af0*/  LDS R4, [R0] ;  /* 0x0000000000047984 */ /* 0x000ea80000000800 */
[----:B------:R-:W3:Y:S04]  /*0b00*/  LDS R6, [R0+0x4] ;  /* 0x0000040000067984 */ /* 0x000ee80000000800 */
[----:B------:R-:W4:Y:S04]  /*0b10*/  LDS R8, [R0+0x8] ;  /* 0x0000080000087984 */ /* 0x000f280000000800 */
[----:B------:R-:W5:Y:S01]  /*0b20*/  LDS R10, [R0+0xc] ;  /* 0x00000c00000a7984 */ /* 0x000f620000000800 */
[-C--:B--2---:R-:W-:Y:S01]  /*0b30*/  FFMA R5, R4, -R18.reuse, R5 ;  /* 0x8000001204057223 */ /* 0x084fe20000000005 */
[----:B---3--:R-:W-:-:S04]  /*0b40*/  FFMA R7, R6, -R18, R7 ;  /* 0x8000001206077223 */ /* 0x008fc80000000007 */
[----:B------:R0:W-:Y:S01]  /*0b50*/  STG.E desc[UR6][R2.64], R5 ;  /* 0x0000000502007986 */ /* 0x0001e2000c101906 */
[----:B----4-:R-:W-:-:S03]  /*0b60*/  FFMA R9, R8, -R18, R9 ;  /* 0x8000001208097223 */ /* 0x010fc60000000009 */
[----:B------:R0:W-:Y:S01]  /*0b70*/  STG.E desc[UR6][R2.64+0x4], R7 ;  /* 0x0000040702007986 */ /* 0x0001e2000c101906 */
[----:B-----5:R-:W-:-:S03]  /*0b80*/  FFMA R11, R10, -R18, R11 ;  /* 0x800000120a0b7223 */ /* 0x020fc6000000000b */
[----:B------:R0:W-:Y:S04]  /*0b90*/  STG.E desc[UR6][R2.64+0x8], R9 ;  /* 0x0000080902007986 */ /* 0x0001e8000c101906 */
[----:B------:R0:W-:Y:S02]  /*0ba0*/  STG.E desc[UR6][R2.64+0xc], R11 ;  /* 0x00000c0b02007986 */ /* 0x0001e4000c101906 */
.L_x_33:
[----:B------:R-:W-:Y:S05]  /*0bb0*/  @!P1 EXIT ;  /* 0x000000000000994d */ /* 0x000fea0003800000 */
[----:B------:R-:W-:Y:S02]  /*0bc0*/  IADD3 R19, PT, PT, -R19, RZ, RZ ;  /* 0x000000ff13137210 */ /* 0x000fe40007ffe1ff */
[----:B------:R-:W-:-:S07]  /*0bd0*/  LEA R0, R21, UR4, 0x2 ;  /* 0x0000000415007c11 */ /* 0x000fce000f8e10ff */
.L_x_34:
[----:B0-23--:R-:W-:Y:S01]  /*0be0*/  IMAD.WIDE R2, R21, 0x4, R26 ;  /* 0x0000000415027825 */ /* 0x00dfe200078e021a */
[----:B-1----:R0:W1:Y:S04]  /*0bf0*/  LDS R5, [R0] ;  /* 0x0000000000057984 */ /* 0x0020680000000800 */
[----:B------:R-:W1:Y:S01]  /*0c00*/  LDG.E R4, desc[UR6][R2.64] ;  /* 0x0000000602047981 */ /* 0x000e62000c1e1900 */
[----:B------:R-:W-:Y:S02]  /*0c10*/  VIADD R19, R19, 0x1 ;  /* 0x0000000113137836 */ /* 0x000fe40000000000 */
[----:B------:R-:W-:Y:S01]  /*0c20*/  VIADD R21, R21, 0x1 ;  /* 0x0000000115157836 */ /* 0x000fe20000000000 */
[----:B0-----:R-:W-:Y:S02]  /*0c30*/  IADD3 R0, PT, PT, R0, 0x4, RZ ;  /* 0x0000000400007810 */ /* 0x001fe40007ffe0ff */
[----:B------:R-:W-:Y:S01]  /*0c40*/  ISETP.NE.AND P0, PT, R19, RZ, PT ;  /* 0x000000ff1300720c */ /* 0x000fe20003f05270 */
[----:B-1----:R-:W-:-:S05]  /*0c50*/  FFMA R5, R5, -R18, R4 ;  /* 0x8000001205057223 */ /* 0x002fca0000000004 */
[----:B------:R3:W-:Y:S07]  /*0c60*/  STG.E desc[UR6][R2.64], R5 ;  /* 0x0000000502007986 */ /* 0x0007ee000c101906 */
[----:B------:R-:W-:Y:S05]  /*0c70*/  @P0 BRA `(.L_x_34) ;  /* 0xfffffffc00d80947 */ /* 0x000fea000383ffff */
[----:B------:R-:W-:Y:S05]  /*0c80*/  EXIT ;  /* 0x000000000000794d */ /* 0x000fea0003800000 */
        .weak           $__internal_0_$__cuda_sm3x_div_rn_noftz_f32_slowpath
        .type           $__internal_0_$__cuda_sm3x_div_rn_noftz_f32_slowpath,@function
        .size           $__internal_0_$__cuda_sm3x_div_rn_noftz_f32_slowpath,(.L_x_47 - $__internal_0_$__cuda_sm3x_div_rn_noftz_f32_slowpath)
$__internal_0_$__cuda_sm3x_div_rn_noftz_f32_slowpath:
[--C-:B------:R-:W-:Y:S01]  /*0c90*/  SHF.R.U32.HI R6, RZ, 0x17, R3.reuse ;  /* 0x00000017ff067819 */ /* 0x100fe20000011603 */
[----:B------:R-:W-:Y:S01]  /*0ca0*/  BSSY.RECONVERGENT B1, `(.L_x_35) ;  /* 0x0000064000017945 */ /* 0x000fe20003800200 */
[----:B------:R-:W-:Y:S01]  /*0cb0*/  SHF.R.U32.HI R5, RZ, 0x17, R0 ;  /* 0x00000017ff057819 */ /* 0x000fe20000011600 */
[----:B------:R-:W-:Y:S01]  /*0cc0*/  IMAD.MOV.U32 R9, RZ, RZ, R3 ;  /* 0x000000ffff097224 */ /* 0x000fe200078e0003 */
[----:B------:R-:W-:Y:S02]  /*0cd0*/  LOP3.LUT R7, R6, 0xff, RZ, 0xc0, !PT ;  /* 0x000000ff06077812 */ /* 0x000fe400078ec0ff */
[----:B------:R-:W-:Y:S02]  /*0ce0*/  LOP3.LUT R6, R5, 0xff, RZ, 0xc0, !PT ;  /* 0x000000ff05067812 */ /* 0x000fe400078ec0ff */
[----:B------:R-:W-:Y:S01]  /*0cf0*/  MOV R8, R0 ;  /* 0x0000000000087202 */ /* 0x000fe20000000f00 */
[----:B------:R-:W-:Y:S02]  /*0d00*/  VIADD R11, R7, 0xffffffff ;  /* 0xffffffff070b7836 */ /* 0x000fe40000000000 */
[----:B------:R-:W-:-:S03]  /*0d10*/  VIADD R10, R6, 0xffffffff ;  /* 0xffffffff060a7836 */ /* 0x000fc60000000000 */
[----:B------:R-:W-:-:S04]  /*0d20*/  ISETP.GT.U32.AND P0, PT, R11, 0xfd, PT ;  /* 0x000000fd0b00780c */ /* 0x000fc80003f04070 */
[----:B------:R-:W-:-:S13]  /*0d30*/  ISETP.GT.U32.OR P0, PT, R10, 0xfd, P0 ;  /* 0x000000fd0a00780c */ /* 0x000fda0000704470 */
[----:B------:R-:W-:Y:S01]  /*0d40*/  @!P0 IMAD.MOV.U32 R5, RZ, RZ, RZ ;  /* 0x000000ffff058224 */ /* 0x000fe200078e00ff */
[----:B------:R-:W-:Y:S06]  /*0d50*/  @!P0 BRA `(.L_x_36) ;  /* 0x00000000005c8947 */ /* 0x000fec0003800000 */
[----:B------:R-:W-:Y:S02]  /*0d60*/  FSETP.GTU.FTZ.AND P0, PT, |R0|, +INF , PT ;  /* 0x7f8000000000780b */ /* 0x000fe40003f1c200 */
[----:B------:R-:W-:-:S04]  /*0d70*/  FSETP.GTU.FTZ.AND P1, PT, |R3|, +INF , PT ;  /* 0x7f8000000300780b */ /* 0x000fc80003f3c200 */
[----:B------:R-:W-:-:S13]  /*0d80*/  PLOP3.LUT P0, PT, P0, P1, PT, 0xf8, 0x8f ;  /* 0x00000000008f781c */ /* 0x000fda0000703f70 */
[----:B------:R-:W-:Y:S05]  /*0d90*/  @P0 BRA `(.L_x_37) ;  /* 0x00000004004c0947 */ /* 0x000fea0003800000 */
[----:B------:R-:W-:-:S13]  /*0da0*/  LOP3.LUT P0, RZ, R9, 0x7fffffff, R8, 0xc8, !PT ;  /* 0x7fffffff09ff7812 */ /* 0x000fda000780c808 */
[----:B------:R-:W-:Y:S05]  /*0db0*/  @!P0 BRA `(.L_x_38) ;  /* 0x00000004003c8947 */ /* 0x000fea0003800000 */
[C---:B------:R-:W-:Y:S02]  /*0dc0*/  FSETP.NEU.FTZ.AND P2, PT, |R0|.reuse, +INF , PT ;  /* 0x7f8000000000780b */ /* 0x040fe40003f5d200 */
[----:B------:R-:W-:Y:S02]  /*0dd0*/  FSETP.NEU.FTZ.AND P1, PT, |R3|, +INF , PT ;  /* 0x7f8000000300780b */ /* 0x000fe40003f3d200 */
[----:B------:R-:W-:-:S11]  /*0de0*/  FSETP.NEU.FTZ.AND P0, PT, |R0|, +INF , PT ;  /* 0x7f8000000000780b */ /* 0x000fd60003f1d200 */
[----:B------:R-:W-:Y:S05]  /*0df0*/  @!P1 BRA !P2, `(.L_x_38) ;  /* 0x00000004002c9947 */ /* 0x000fea0005000000 */
[----:B------:R-:W-:-:S04]  /*0e00*/  LOP3.LUT P2, RZ, R8, 0x7fffffff, RZ, 0xc0, !PT ;  /* 0x7fffffff08ff7812 */ /* 0x000fc8000784c0ff */
[----:B------:R-:W-:-:S13]  /*0e10*/  PLOP3.LUT P1, PT, P1, P2, PT, 0x2f, 0xf2 ;  /* 0x0000000000f2781c */ /* 0x000fda0000f24577 */
[----:B------:R-:W-:Y:S05]  /*0e20*/  @P1 BRA `(.L_x_39) ;  /* 0x0000000400181947 */ /* 0x000fea0003800000 */
[----:B------:R-:W-:-:S04]  /*0e30*/  LOP3.LUT P1, RZ, R9, 0x7fffffff, RZ, 0xc0, !PT ;  /* 0x7fffffff09ff7812 */ /* 0x000fc8000782c0ff */
[----:B------:R-:W-:-:S13]  /*0e40*/  PLOP3.LUT P0, PT, P0, P1, PT, 0x2f, 0xf2 ;  /* 0x0000000000f2781c */ /* 0x000fda0000702577 */
[----:B------:R-:W-:Y:S05]  /*0e50*/  @P0 BRA `(.L_x_40) ;  /* 0x0000000400000947 */ /* 0x000fea0003800000 */
[----:B------:R-:W-:Y:S02]  /*0e60*/  ISETP.GE.AND P0, PT, R10, RZ, PT ;  /* 0x000000ff0a00720c */ /* 0x000fe40003f06270 */
[----:B------:R-:W-:-:S11]  /*0e70*/  ISETP.GE.AND P1, PT, R11, RZ, PT ;  /* 0x000000ff0b00720c */ /* 0x000fd60003f26270 */
[----:B------:R-:W-:Y:S01]  /*0e80*/  @P0 MOV R5, RZ ;  /* 0x000000ff00050202 */ /* 0x000fe20000000f00 */
[----:B------:R-:W-:Y:S02]  /*0e90*/  @!P0 IMAD.MOV.U32 R5, RZ, RZ, -0x40 ;  /* 0xffffffc0ff058424 */ /* 0x000fe400078e00ff */
[----:B------:R-:W-:Y:S01]  /*0ea0*/  @!P0 FFMA R8, R0, 1.84467440737095516160e+19, RZ ;  /* 0x5f80000000088823 */ /* 0x000fe200000000ff */
[----:B------:R-:W-:Y:S01]  /*0eb0*/  @!P1 FFMA R9, R3, 1.84467440737095516160e+19, RZ ;  /* 0x5f80000003099823 */ /* 0x000fe200000000ff */
[----:B------:R-:W-:-:S07]  /*0ec0*/  @!P1 VIADD R5, R5, 0x40 ;  /* 0x0000004005059836 */ /* 0x000fce0000000000 */
.L_x_36:
[----:B------:R-:W-:Y:S01]  /*0ed0*/  LEA R0, R7, 0xc0800000, 0x17 ;  /* 0xc080000007007811 */ /* 0x000fe200078eb8ff */
[----:B------:R-:W-:Y:S01]  /*0ee0*/  VIADD R6, R6, 0xffffff81 ;  /* 0xffffff8106067836 */ /* 0x000fe20000000000 */
[----:B------:R-:W-:Y:S02]  /*0ef0*/  BSSY.RECONVERGENT B2, `(.L_x_41) ;  /* 0x0000035000027945 */ /* 0x000fe40003800200 */
[----:B------:R-:W-:Y:S01]  /*0f00*/  IADD3 R9, PT, PT, -R0, R9, RZ ;  /* 0x0000000900097210 */ /* 0x000fe20007ffe1ff */
[C---:B------:R-:W-:Y:S01]  /*0f10*/  IMAD R0, R6.reuse, -0x800000, R8 ;  /* 0xff80000006007824 */ /* 0x040fe200078e0208 */
[----:B------:R-:W-:Y:S02]  /*0f20*/  IADD3 R6, PT, PT, R6, 0x7f, -R7 ;  /* 0x0000007f06067810 */ /* 0x000fe40007ffe807 */
[----:B------:R-:W0:Y:S01]  /*0f30*/  MUFU.RCP R3, R9 ;  /* 0x0000000900037308 */ /* 0x000e220000001000 */
[----:B------:R-:W-:Y:S02]  /*0f40*/  FADD.FTZ R11, -R9, -RZ ;  /* 0x800000ff090b7221 */ /* 0x000fe40000010100 */
[----:B------:R-:W-:-:S02]  /*0f50*/  IMAD.IADD R6, R6, 0x1, R5 ;  /* 0x0000000106067824 */ /* 0x000fc400078e0205 */
[----:B0-----:R-:W-:-:S04]  /*0f60*/  FFMA R10, R3, R11, 1 ;  /* 0x3f800000030a7423 */ /* 0x001fc8000000000b */
[----:B------:R-:W-:-:S04]  /*0f70*/  FFMA R10, R3, R10, R3 ;  /* 0x0000000a030a7223 */ /* 0x000fc80000000003 */
[----:B------:R-:W-:-:S04]  /*0f80*/  FFMA R3, R0, R10, RZ ;  /* 0x0000000a00037223 */ /* 0x000fc800000000ff */
[----:B------:R-:W-:-:S04]  /*0f90*/  FFMA R8, R11, R3, R0 ;  /* 0x000000030b087223 */ /* 0x000fc80000000000 */
[----:B------:R-:W-:-:S04]  /*0fa0*/  FFMA R13, R10, R8, R3 ;  /* 0x000000080a0d7223 */ /* 0x000fc80000000003 */
[----:B------:R-:W-:-:S04]  /*0fb0*/  FFMA R8, R11, R13, R0 ;  /* 0x0000000d0b087223 */ /* 0x000fc80000000000 */
[----:B------:R-:W-:-:S05]  /*0fc0*/  FFMA R0, R10, R8, R13 ;  /* 0x000000080a007223 */ /* 0x000fca000000000d */
[----:B------:R-:W-:-:S04]  /*0fd0*/  SHF.R.U32.HI R3, RZ, 0x17, R0 ;  /* 0x00000017ff037819 */ /* 0x000fc80000011600 */
[----:B------:R-:W-:-:S04]  /*0fe0*/  LOP3.LUT R3, R3, 0xff, RZ, 0xc0, !PT ;  /* 0x000000ff03037812 */ /* 0x000fc800078ec0ff */
[----:B------:R-:W-:-:S05]  /*0ff0*/  IADD3 R7, PT, PT, R3, R6, RZ ;  /* 0x0000000603077210 */ /* 0x000fca0007ffe0ff */
[----:B------:R-:W-:-:S05]  /*1000*/  VIADD R3, R7, 0xffffffff ;  /* 0xffffffff07037836 */ /* 0x000fca0000000000 */
[----:B------:R-:W-:-:S13]  /*1010*/  ISETP.GE.U32.AND P0, PT, R3, 0xfe, PT ;  /* 0x000000fe0300780c */ /* 0x000fda0003f06070 */
[----:B------:R-:W-:Y:S05]  /*1020*/  @!P0 BRA `(.L_x_42) ;  /* 0x0000000000808947 */ /* 0x000fea0003800000 */
[----:B------:R-:W-:-:S13]  /*1030*/  ISETP.GT.AND P0, PT, R7, 0xfe, PT ;  /* 0x000000fe0700780c */ /* 0x000fda0003f04270 */
[----:B------:R-:W-:Y:S05]  /*1040*/  @P0 BRA `(.L_x_43) ;  /* 0x00000000006c0947 */ /* 0x000fea0003800000 */
[----:B------:R-:W-:-:S13]  /*1050*/  ISETP.GE.AND P0, PT, R7, 0x1, PT ;  /* 0x000000010700780c */ /* 0x000fda0003f06270 */
[----:B------:R-:W-:Y:S05]  /*1060*/  @P0 BRA `(.L_x_44) ;  /* 0x0000000000740947 */ /* 0x000fea0003800000 */
[----:B------:R-:W-:Y:S02]  /*1070*/  ISETP.GE.AND P0, PT, R7, -0x18, PT ;  /* 0xffffffe80700780c */ /* 0x000fe40003f06270 */
[----:B------:R-:W-:-:S11]  /*1080*/  LOP3.LUT R0, R0, 0x80000000, RZ, 0xc0, !PT ;  /* 0x8000000000007812 */ /* 0x000fd600078ec0ff */
[----:B------:R-:W-:Y:S05]  /*1090*/  @!P0 BRA `(.L_x_44) ;  /* 0x0000000000688947 */ /* 0x000fea0003800000 */
[CCC-:B------:R-:W-:Y:S01]  /*10a0*/  FFMA.RZ R3, R10.reuse, R8.reuse, R13.reuse ;  /* 0x000000080a037223 */ /* 0x1c0fe2000000c00d */
[CCC-:B------:R-:W-:Y:S01]  /*10b0*/  FFMA.RM R6, R10.reuse, R8.reuse, R13.reuse ;  /* 0x000000080a067223 */ /* 0x1c0fe2000000400d */
[C---:B------:R-:W-:Y:S02]  /*10c0*/  ISETP.NE.AND P2, PT, R7.reuse, RZ, PT ;  /* 0x000000ff0700720c */ /* 0x040fe40003f45270 */
[----:B------:R-:W-:Y:S02]  /*10d0*/  ISETP.NE.AND P1, PT, R7, RZ, PT ;  /* 0x000000ff0700720c */ /* 0x000fe40003f25270 */
[----:B------:R-:W-:Y:S01]  /*10e0*/  LOP3.LUT R5, R3, 0x7fffff, RZ, 0xc0, !PT ;  /* 0x007fffff03057812 */ /* 0x000fe200078ec0ff */
[----:B------:R-:W-:Y:S01]  /*10f0*/  FFMA.RP R3, R10, R8, R13 ;  /* 0x000000080a037223 */ /* 0x000fe2000000800d */
[----:B------:R-:W-:Y:S01]  /*1100*/  IADD3 R8, PT, PT, R7, 0x20, RZ ;  /* 0x0000002007087810 */ /* 0x000fe20007ffe0ff */
[----:B------:R-:W-:Y:S01]  /*1110*/  IMAD.MOV R7, RZ, RZ, -R7 ;  /* 0x000000ffff077224 */ /* 0x000fe200078e0a07 */
[----:B------:R-:W-:-:S02]  /*1120*/  LOP3.LUT R5, R5, 0x800000, RZ, 0xfc, !PT ;  /* 0x0080000005057812 */ /* 0x000fc400078efcff */
[----:B------:R-:W-:Y:S02]  /*1130*/  FSETP.NEU.FTZ.AND P0, PT, R3, R6, PT ;  /* 0x000000060300720b */ /* 0x000fe40003f1d000 */
[----:B------:R-:W-:Y:S02]  /*1140*/  SHF.L.U32 R8, R5, R8, RZ ;  /* 0x0000000805087219 */ /* 0x000fe400000006ff */
[----:B------:R-:W-:Y:S02]  /*1150*/  SEL R6, R7, RZ, P2 ;  /* 0x000000ff07067207 */ /* 0x000fe40001000000 */
[----:B------:R-:W-:Y:S02]  /*1160*/  ISETP.NE.AND P1, PT, R8, RZ, P1 ;  /* 0x000000ff0800720c */ /* 0x000fe40000f25270 */
[----:B------:R-:W-:Y:S02]  /*1170*/  SHF.R.U32.HI R6, RZ, R6, R5 ;  /* 0x00000006ff067219 */ /* 0x000fe40000011605 */
[----:B------:R-:W-:-:S02]  /*1180*/  PLOP3.LUT P0, PT, P0, P1, PT, 0xf8, 0x8f ;  /* 0x00000000008f781c */ /* 0x000fc40000703f70 */
[----:B------:R-:W-:Y:S02]  /*1190*/  SHF.R.U32.HI R8, RZ, 0x1, R6 ;  /* 0x00000001ff087819 */ /* 0x000fe40000011606 */
[----:B------:R-:W-:-:S04]  /*11a0*/  SEL R3, RZ, 0x1, !P0 ;  /* 0x00000001ff037807 */ /* 0x000fc80004000000 */
[----:B------:R-:W-:-:S04]  /*11b0*/  LOP3.LUT R3, R3, 0x1, R8, 0xf8, !PT ;  /* 0x0000000103037812 */ /* 0x000fc800078ef808 */
[----:B------:R-:W-:-:S04]  /*11c0*/  LOP3.LUT R3, R3, R6, RZ, 0xc0, !PT ;  /* 0x0000000603037212 */ /* 0x000fc800078ec0ff */
[----:B------:R-:W-:-:S04]  /*11d0*/  IADD3 R3, PT, PT, R8, R3, RZ ;  /* 0x0000000308037210 */ /* 0x000fc80007ffe0ff */
[----:B------:R-:W-:Y:S01]  /*11e0*/  LOP3.LUT R0, R3, R0, RZ, 0xfc, !PT ;  /* 0x0000000003007212 */ /* 0x000fe200078efcff */
[----:B------:R-:W-:Y:S06]  /*11f0*/  BRA `(.L_x_44) ;  /* 0x0000000000107947 */ /* 0x000fec0003800000 */
.L_x_43:
[----:B------:R-:W-:-:S04]  /*1200*/  LOP3.LUT R0, R0, 0x80000000, RZ, 0xc0, !PT ;  /* 0x8000000000007812 */ /* 0x000fc800078ec0ff */
[----:B------:R-:W-:Y:S01]  /*1210*/  LOP3.LUT R0, R0, 0x7f800000, RZ, 0xfc, !PT ;  /* 0x7f80000000007812 */ /* 0x000fe200078efcff */
[----:B------:R-:W-:Y:S06]  /*1220*/  BRA `(.L_x_44) ;  /* 0x0000000000047947 */ /* 0x000fec0003800000 */
.L_x_42:
[----:B------:R-:W-:-:S07]  /*1230*/  IMAD R0, R6, 0x800000, R0 ;  /* 0x0080000006007824 */ /* 0x000fce00078e0200 */
.L_x_44:
[----:B------:R-:W-:Y:S05]  /*1240*/  BSYNC.RECONVERGENT B2 ;  /* 0x0000000000027941 */ /* 0x000fea0003800200 */
.L_x_41:
[----:B------:R-:W-:Y:S05]  /*1250*/  BRA `(.L_x_45) ;  /* 0x0000000000207947 */ /* 0x000fea0003800000 */
.L_x_40:
[----:B------:R-:W-:-:S04]  /*1260*/  LOP3.LUT R0, R9, 0x80000000, R8, 0x48, !PT ;  /* 0x8000000009007812 */ /* 0x000fc800078e4808 */
[----:B------:R-:W-:Y:S01]  /*1270*/  LOP3.LUT R0, R0, 0x7f800000, RZ, 0xfc, !PT ;  /* 0x7f80000000007812 */ /* 0x000fe200078efcff */
[----:B------:R-:W-:Y:S06]  /*1280*/  BRA `(.L_x_45) ;  /* 0x0000000000147947 */ /* 0x000fec0003800000 */
.L_x_39:
[----:B------:R-:W-:Y:S01]  /*1290*/  LOP3.LUT R0, R9, 0x80000000, R8, 0x48, !PT ;  /* 0x8000000009007812 */ /* 0x000fe200078e4808 */
[----:B------:R-:W-:Y:S06]  /*12a0*/  BRA `(.L_x_45) ;  /* 0x00000000000c7947 */ /* 0x000fec0003800000 */
.L_x_38:
[----:B------:R-:W0:Y:S01]  /*12b0*/  MUFU.RSQ R0, -QNAN ;  /* 0xffc0000000007908 */ /* 0x000e220000001400 */
[----:B------:R-:W-:Y:S05]  /*12c0*/  BRA `(.L_x_45) ;  /* 0x0000000000047947 */ /* 0x000fea0003800000 */
.L_x_37:
[----:B------:R-:W-:-:S07]  /*12d0*/  FADD.FTZ R0, R0, R3 ;  /* 0x0000000300007221 */ /* 0x000fce0000010000 */
.L_x_45:
[----:B------:R-:W-:Y:S05]  /*12e0*/  BSYNC.RECONVERGENT B1 ;  /* 0x0000000000017941 */ /* 0x000fea0003800200 */
.L_x_35:
[----:B------:R-:W-:-:S04]  /*12f0*/  HFMA2 R5, -RZ, RZ, 0, 0 ;  /* 0x00000000ff057431 */ /* 0x000fc800000001ff */
[----:B0-----:R-:W-:Y:S05]  /*1300*/  RET.REL.NODEC R4 `(lud_block_scale_v2) ;  /* 0xffffffec043c7950 */ /* 0x001fea0003c3ffff */
.L_x_46:
        /* <DEDUP_REMOVED lines=15> */
.L_x_47:


//--------------------- .nv.shared.lud_block_swap_v2 --------------------------
	.section	.nv.shared.lud_block_swap_v2,"aw",@nobits
	.sectionflags	@""
	.align	16
	.zero		1024


//--------------------- .nv.shared.reserved.0     --------------------------
	.section	.nv.shared.reserved.0,"aw",@nobits
	.weak		__nv_reservedSMEM_offset_0_alias
	.size		__nv_reservedSMEM_offset_0_alias, 0, 64
	.other		__nv_reservedSMEM_offset_0_alias,@"STO_CUDA_RESERVED_SHARED STV_DEFAULT"
__nv_reservedSMEM_offset_0_alias:
	.zero		0
	.zero		64


//--------------------- .nv.shared.lud_block_pivot_L2 --------------------------
	.section	.nv.shared.lud_block_pivot_L2,"aw",@nobits
	.sectionflags	@""
	.align	16
	.zero		1024


//--------------------- .nv.shared.lud_block_pivot --------------------------
	.section	.nv.shared.lud_block_pivot,"aw",@nobits
	.sectionflags	@""
	.align	16
	.zero		1024


//--------------------- .nv.shared.lud_block_matrixMultiplication --------------------------
	.section	.nv.shared.lud_block_matrixMultiplication,"aw",@nobits
	.sectionflags	@""
	.align	16
	.zero		1024


//--------------------- .nv.shared.lud_block_triangular_solve --------------------------
	.section	.nv.shared.lud_block_triangular_solve,"aw",@nobits
	.sectionflags	@""
	.align	16
	.zero		1024


//--------------------- .nv.shared.lud_block_scale_v2 --------------------------
	.section	.nv.shared.lud_block_scale_v2,"aw",@nobits
	.sectionflags	@""
	.align	16
	.zero		1024


//--------------------- .nv.constant0.lud_block_swap_v2 --------------------------
	.section	.nv.constant0.lud_block_swap_v2,"a",@progbits
	.sectionflags	@""
	.align	4
.nv.constant0.lud_block_swap_v2:
	.zero		916


//--------------------- .nv.constant0.lud_block_pivot_L2 --------------------------
	.section	.nv.constant0.lud_block_pivot_L2,"a",@progbits
	.sectionflags	@""
	.align	4
.nv.constant0.lud_block_pivot_L2:
	.zero		924


//--------------------- .nv.constant0.lud_block_pivot --------------------------
	.section	.nv.constant0.lud_block_pivot,"a",@progbits
	.sectionflags	@""
	.align	4
.nv.constant0.lud_block_pivot:
	.zero		924


//--------------------- .nv.constant0.lud_block_matrixMultiplication --------------------------
	.section	.nv.constant0.lud_block_matrixMultiplication,"a",@progbits
	.sectionflags	@""
	.align	4
.nv.constant0.lud_block_matrixMultiplication:
	.zero		916


//--------------------- .nv.constant0.lud_block_triangular_solve --------------------------
	.section	.nv.constant0.lud_block_triangular_solve,"a",@progbits
	.sectionflags	@""
	.align	4
.nv.constant0.lud_block_triangular_solve:
	.zero		916


//--------------------- .nv.constant0.lud_block_scale_v2 --------------------------
	.section	.nv.constant0.lud_block_scale_v2,"a",@progbits
	.sectionflags	@""
	.align	4
.nv.constant0.lud_block_scale_v2:
	.zero		916


//--------------------- SYMBOLS --------------------------

	.type		.nv.reservedSmem.offset0,@object
	.size		.nv.reservedSmem.offset0,0x4
	.type		.nv.reservedSmem.cap,@object
	.size		.nv.reservedSmem.cap,0x4
